// auto-generated by cutlass_sweep.gemm — config: {"arch": "sm_100", "cluster_m": 8, "cluster_n": 1, "dtype": "e4m3", "dtype_b": "e4m3", "layout": "nt", "stages": 0, "tile_k": 32, "tile_m": 256, "tile_n": 64}
#include "cutlass/cutlass.h"
#include "cutlass/gemm/collective/collective_builder.hpp"
#include "cutlass/gemm/device/gemm_universal_adapter.h"
#include "cutlass/gemm/kernel/gemm_universal.hpp"
#include "cutlass/epilogue/collective/collective_builder.hpp"

using ElemA = cutlass::float_e4m3_t;
using ElemB = cutlass::float_e4m3_t;
using ElemCD = cutlass::float_e4m3_t;
using Acc  = float;
using TileShape    = cute::Shape<cute::_256, cute::_64, cute::_32>;
using ClusterShape = cute::Shape<cute::_8, cute::_1, cute::_1>;

using CollectiveEpilogue = typename cutlass::epilogue::collective::CollectiveBuilder<
    cutlass::arch::Sm100, cutlass::arch::OpClassTensorOp,
    TileShape, ClusterShape,
    cutlass::epilogue::collective::EpilogueTileAuto,
    Acc, Acc,
    ElemCD, cutlass::layout::RowMajor, 128 / cutlass::sizeof_bits<ElemCD>::value,
    ElemCD, cutlass::layout::RowMajor, 128 / cutlass::sizeof_bits<ElemCD>::value,
    cutlass::epilogue::collective::EpilogueScheduleAuto
  >::CollectiveOp;

using CollectiveMainloop = typename cutlass::gemm::collective::CollectiveBuilder<
    cutlass::arch::Sm100, cutlass::arch::OpClassTensorOp,
    ElemA, cutlass::layout::RowMajor, 128 / cutlass::sizeof_bits<ElemA>::value,
    ElemB, cutlass::layout::ColumnMajor, 128 / cutlass::sizeof_bits<ElemB>::value,
    Acc,
    TileShape, ClusterShape,
    cutlass::gemm::collective::StageCountAutoCarveout<static_cast<int>(sizeof(typename CollectiveEpilogue::SharedStorage))>,
    cutlass::gemm::collective::KernelScheduleAuto
  >::CollectiveOp;

using GemmKernel = cutlass::gemm::kernel::GemmUniversal<
    cute::Shape<int,int,int,int>,
    CollectiveMainloop,
    CollectiveEpilogue
>;
using Gemm = cutlass::gemm::device::GemmUniversalAdapter<GemmKernel>;

// Force the device kernel symbol into the cubin without needing a host main.
auto* _anchor = &cutlass::device_kernel<GemmKernel>;


// ===== COMPILED SASS (sm_100a) =====

	.target	sm_100a

	.elftype	@"ET_EXEC"


//--------------------- .note.nv.tkinfo           --------------------------
	.section	.note.nv.tkinfo,"",@"SHT_NOTE"
	.sectionflags	@"SHF_NOTE_NV_TKINFO"
	.tkinfo
        /*0018*/ 	.word	0x00000002
        /*0030*/ 	.string	""
        /*0030*/ 	.string	"ptxas"
        /*0030*/ 	.string	"Cuda compilation tools, release 13.0, V13.0.88"
        /*0030*/ 	.string	"Build cuda_13.0.r13.0/compiler.36424714_0"
        /*0030*/ 	.string	"-arch sm_100a -m 64 "



//--------------------- .note.nv.cuinfo           --------------------------
	.section	.note.nv.cuinfo,"",@"SHT_NOTE"
	.sectionflags	@"SHF_NOTE_NV_CUINFO"
        /*0018*/ 	.short	0x0002
        /*001a*/ 	.short	0x0064
        /*001c*/ 	.short	0x0082
	.zero		2


//--------------------- .nv.info                  --------------------------
	.section	.nv.info,"",@"SHT_CUDA_INFO"
	.align	4


	//----- nvinfo : EIATTR_REGCOUNT
	.align		4
        /*0000*/ 	.byte	0x04, 0x2f
        /*0002*/ 	.short	(.L_19 - .L_18)
	.align		4
.L_18:
        /*0004*/ 	.word	index@(_ZN7cutlass13device_kernelINS_4gemm6kernel13GemmUniversalIN4cute5tupleIJiiiiEEENS1_10collective13CollectiveMmaINS1_35MainloopSm100TmaUmmaWarpSpecializedILi41ELi2ELi4ENS5_IJNS4_1CILi8EEENSA_ILi1EEESC_EEEEENS5_IJNSA_ILi256EEENSA_ILi64EEENSA_ILi32EEEEEENS_12float_e4m3_tENS5_IJlSC_lEEESJ_SK_NS4_8TiledMMAINS4_8MMA_AtomIJNS4_10MMA_TraitsINS4_25SM100_MMA_F8F6F4_2x1SM_SSEJSJ_SJ_fSF_SG_NS4_17integral_constantINS4_4UMMA5MajorELSR_0EEESS_NSP_INSQ_7ScaleInELST_0EEESU_EEEEEENS4_6LayoutINS5_IJSC_SC_SC_EEENS5_IJNSA_ILi0EEESZ_SZ_EEEEENS5_IJNS4_10UnderscoreES12_S12_EEEEENS4_18SM100_TMA_2SM_LOADENS4_14ComposedLayoutINS4_7SwizzleILi1ELi4ELi3EEENS4_18smem_ptr_flag_bitsILi8EEENSX_INS5_IJSB_SH_EEENS5_IJSH_SC_EEEEEEEvNS4_8identityENS4_28SM100_TMA_2SM_LOAD_MULTICASTES1E_vS1F_EENS_8epilogue10collective18CollectiveEpilogueINS1I_23Sm100TmaWarpSpecializedILi1ELi1ELi64ELb0ELb0EEEJNS5_IJNSA_ILi128EEESG_SH_EEENS5_IJNSX_IS1N_SC_EENSX_ISG_SC_EEEEESJ_SK_SJ_SK_NS1I_6fusion15FusionCallbacksIS1M_NS1S_17LinearCombinationISJ_fSJ_fLNS_15FloatRoundStyleE2EEES1O_S1R_JEEENS4_5SM1004TMEM4LOAD26SM100_TMEM_LOAD_32dp32b64xENS4_13SM90_TMA_LOADENS16_INS17_ILi2ELi4ELi3EEES1A_NSX_INS5_IJSB_SG_EEENS5_IJSG_SC_EEEEEEENS4_39AutoVectorizingCopyWithAssumedAlignmentILi128EEENS4_14SM90_TMA_STOREES27_S29_S29_EEEvvEEEEvNT_6ParamsE)
        /*0008*/ 	.word	0x0000009a


	//----- nvinfo : EIATTR_FRAME_SIZE
	.align		4
.L_19:
        /*000c*/ 	.byte	0x04, 0x11
        /*000e*/ 	.short	(.L_21 - .L_20)
	.align		4
.L_20:
        /*0010*/ 	.word	index@($__internal_2_$__cuda_sm10x_tcgen05_guardrail_trap_unallocated_columns_being_dealloced)
        /*0014*/ 	.word	0x00000000


	//----- nvinfo : EIATTR_FRAME_SIZE
	.align		4
.L_21:
        /*0018*/ 	.byte	0x04, 0x11
        /*001a*/ 	.short	(.L_23 - .L_22)
	.align		4
.L_22:
        /*001c*/ 	.word	index@($__internal_1_$__cuda_sm10x_tcgen05_guardrail_trap_phase_invalid_during_alloc)
        /*0020*/ 	.word	0x00000000


	//----- nvinfo : EIATTR_FRAME_SIZE
	.align		4
.L_23:
        /*0024*/ 	.byte	0x04, 0x11
        /*0026*/ 	.short	(.L_25 - .L_24)
	.align		4
.L_24:
        /*0028*/ 	.word	index@($__internal_0_$__cuda_sm10x_tcgen05_guardrail_trap_col_being_dealloced_not_returned_by_alloc)
        /*002c*/ 	.word	0x00000000


	//----- nvinfo : EIATTR_FRAME_SIZE
	.align		4
.L_25:
        /*0030*/ 	.byte	0x04, 0x11
        /*0032*/ 	.short	(.L_27 - .L_26)
	.align		4
.L_26:
        /*0034*/ 	.word	index@(_ZN7cutlass13device_kernelINS_4gemm6kernel13GemmUniversalIN4cute5tupleIJiiiiEEENS1_10collective13CollectiveMmaINS1_35MainloopSm100TmaUmmaWarpSpecializedILi41ELi2ELi4ENS5_IJNS4_1CILi8EEENSA_ILi1EEESC_EEEEENS5_IJNSA_ILi256EEENSA_ILi64EEENSA_ILi32EEEEEENS_12float_e4m3_tENS5_IJlSC_lEEESJ_SK_NS4_8TiledMMAINS4_8MMA_AtomIJNS4_10MMA_TraitsINS4_25SM100_MMA_F8F6F4_2x1SM_SSEJSJ_SJ_fSF_SG_NS4_17integral_constantINS4_4UMMA5MajorELSR_0EEESS_NSP_INSQ_7ScaleInELST_0EEESU_EEEEEENS4_6LayoutINS5_IJSC_SC_SC_EEENS5_IJNSA_ILi0EEESZ_SZ_EEEEENS5_IJNS4_10UnderscoreES12_S12_EEEEENS4_18SM100_TMA_2SM_LOADENS4_14ComposedLayoutINS4_7SwizzleILi1ELi4ELi3EEENS4_18smem_ptr_flag_bitsILi8EEENSX_INS5_IJSB_SH_EEENS5_IJSH_SC_EEEEEEEvNS4_8identityENS4_28SM100_TMA_2SM_LOAD_MULTICASTES1E_vS1F_EENS_8epilogue10collective18CollectiveEpilogueINS1I_23Sm100TmaWarpSpecializedILi1ELi1ELi64ELb0ELb0EEEJNS5_IJNSA_ILi128EEESG_SH_EEENS5_IJNSX_IS1N_SC_EENSX_ISG_SC_EEEEESJ_SK_SJ_SK_NS1I_6fusion15FusionCallbacksIS1M_NS1S_17LinearCombinationISJ_fSJ_fLNS_15FloatRoundStyleE2EEES1O_S1R_JEEENS4_5SM1004TMEM4LOAD26SM100_TMEM_LOAD_32dp32b64xENS4_13SM90_TMA_LOADENS16_INS17_ILi2ELi4ELi3EEES1A_NSX_INS5_IJSB_SG_EEENS5_IJSG_SC_EEEEEEENS4_39AutoVectorizingCopyWithAssumedAlignmentILi128EEENS4_14SM90_TMA_STOREES27_S29_S29_EEEvvEEEEvNT_6ParamsE)
        /*0038*/ 	.word	0x00000000


	//----- nvinfo : EIATTR_MIN_STACK_SIZE
	.align		4
.L_27:
        /*003c*/ 	.byte	0x04, 0x12
        /*003e*/ 	.short	(.L_29 - .L_28)
	.align		4
.L_28:
        /*0040*/ 	.word	index@(_ZN7cutlass13device_kernelINS_4gemm6kernel13GemmUniversalIN4cute5tupleIJiiiiEEENS1_10collective13CollectiveMmaINS1_35MainloopSm100TmaUmmaWarpSpecializedILi41ELi2ELi4ENS5_IJNS4_1CILi8EEENSA_ILi1EEESC_EEEEENS5_IJNSA_ILi256EEENSA_ILi64EEENSA_ILi32EEEEEENS_12float_e4m3_tENS5_IJlSC_lEEESJ_SK_NS4_8TiledMMAINS4_8MMA_AtomIJNS4_10MMA_TraitsINS4_25SM100_MMA_F8F6F4_2x1SM_SSEJSJ_SJ_fSF_SG_NS4_17integral_constantINS4_4UMMA5MajorELSR_0EEESS_NSP_INSQ_7ScaleInELST_0EEESU_EEEEEENS4_6LayoutINS5_IJSC_SC_SC_EEENS5_IJNSA_ILi0EEESZ_SZ_EEEEENS5_IJNS4_10UnderscoreES12_S12_EEEEENS4_18SM100_TMA_2SM_LOADENS4_14ComposedLayoutINS4_7SwizzleILi1ELi4ELi3EEENS4_18smem_ptr_flag_bitsILi8EEENSX_INS5_IJSB_SH_EEENS5_IJSH_SC_EEEEEEEvNS4_8identityENS4_28SM100_TMA_2SM_LOAD_MULTICASTES1E_vS1F_EENS_8epilogue10collective18CollectiveEpilogueINS1I_23Sm100TmaWarpSpecializedILi1ELi1ELi64ELb0ELb0EEEJNS5_IJNSA_ILi128EEESG_SH_EEENS5_IJNSX_IS1N_SC_EENSX_ISG_SC_EEEEESJ_SK_SJ_SK_NS1I_6fusion15FusionCallbacksIS1M_NS1S_17LinearCombinationISJ_fSJ_fLNS_15FloatRoundStyleE2EEES1O_S1R_JEEENS4_5SM1004TMEM4LOAD26SM100_TMEM_LOAD_32dp32b64xENS4_13SM90_TMA_LOADENS16_INS17_ILi2ELi4ELi3EEES1A_NSX_INS5_IJSB_SG_EEENS5_IJSG_SC_EEEEEEENS4_39AutoVectorizingCopyWithAssumedAlignmentILi128EEENS4_14SM90_TMA_STOREES27_S29_S29_EEEvvEEEEvNT_6ParamsE)
        /*0044*/ 	.word	0x00000000
.L_29:


//--------------------- .nv.compat                --------------------------
	.section	.nv.compat,"",@"SHT_CUDA_COMPAT_INFO"
	.align	4
        /*0000*/ 	.byte	0x02, 0x09, 0x01, 0x00, 0x02, 0x02, 0x02, 0x00, 0x02, 0x05, 0x05, 0x00, 0x03, 0x07, 0x01, 0x01
        /*0010*/ 	.byte	0x02, 0x03, 0x01, 0x00, 0x02, 0x06, 0x01, 0x00, 0x04, 0x0b, 0x08, 0x00, 0x09, 0x00, 0x00, 0x00
        /*0020*/ 	.byte	0x00, 0x00, 0x00, 0x00


//--------------------- .nv.info._ZN7cutlass13device_kernelINS_4gemm6kernel13GemmUniversalIN4cute5tupleIJiiiiEEENS1_10collective13CollectiveMmaINS1_35MainloopSm100TmaUmmaWarpSpecializedILi41ELi2ELi4ENS5_IJNS4_1CILi8EEENSA_ILi1EEESC_EEEEENS5_IJNSA_ILi256EEENSA_ILi64EEENSA_ILi32EEEEEENS_12float_e4m3_tENS5_IJlSC_lEEESJ_SK_NS4_8TiledMMAINS4_8MMA_AtomIJNS4_10MMA_TraitsINS4_25SM100_MMA_F8F6F4_2x1SM_SSEJSJ_SJ_fSF_SG_NS4_17integral_constantINS4_4UMMA5MajorELSR_0EEESS_NSP_INSQ_7ScaleInELST_0EEESU_EEEEEENS4_6LayoutINS5_IJSC_SC_SC_EEENS5_IJNSA_ILi0EEESZ_SZ_EEEEENS5_IJNS4_10UnderscoreES12_S12_EEEEENS4_18SM100_TMA_2SM_LOADENS4_14ComposedLayoutINS4_7SwizzleILi1ELi4ELi3EEENS4_18smem_ptr_flag_bitsILi8EEENSX_INS5_IJSB_SH_EEENS5_IJSH_SC_EEEEEEEvNS4_8identityENS4_28SM100_TMA_2SM_LOAD_MULTICASTES1E_vS1F_EENS_8epilogue10collective18CollectiveEpilogueINS1I_23Sm100TmaWarpSpecializedILi1ELi1ELi64ELb0ELb0EEEJNS5_IJNSA_ILi128EEESG_SH_EEENS5_IJNSX_IS1N_SC_EENSX_ISG_SC_EEEEESJ_SK_SJ_SK_NS1I_6fusion15FusionCallbacksIS1M_NS1S_17LinearCombinationISJ_fSJ_fLNS_15FloatRoundStyleE2EEES1O_S1R_JEEENS4_5SM1004TMEM4LOAD26SM100_TMEM_LOAD_32dp32b64xENS4_13SM90_TMA_LOADENS16_INS17_ILi2ELi4ELi3EEES1A_NSX_INS5_IJSB_SG_EEENS5_IJSG_SC_EEEEEEENS4_39AutoVectorizingCopyWithAssumedAlignmentILi128EEENS4_14SM90_TMA_STOREES27_S29_S29_EEEvvEEEEvNT_6ParamsE --------------------------
	.section	.nv.info._ZN7cutlass13device_kernelINS_4gemm6kernel13GemmUniversalIN4cute5tupleIJiiiiEEENS1_10collective13CollectiveMmaINS1_35MainloopSm100TmaUmmaWarpSpecializedILi41ELi2ELi4ENS5_IJNS4_1CILi8EEENSA_ILi1EEESC_EEEEENS5_IJNSA_ILi256EEENSA_ILi64EEENSA_ILi32EEEEEENS_12float_e4m3_tENS5_IJlSC_lEEESJ_SK_NS4_8TiledMMAINS4_8MMA_AtomIJNS4_10MMA_TraitsINS4_25SM100_MMA_F8F6F4_2x1SM_SSEJSJ_SJ_fSF_SG_NS4_17integral_constantINS4_4UMMA5MajorELSR_0EEESS_NSP_INSQ_7ScaleInELST_0EEESU_EEEEEENS4_6LayoutINS5_IJSC_SC_SC_EEENS5_IJNSA_ILi0EEESZ_SZ_EEEEENS5_IJNS4_10UnderscoreES12_S12_EEEEENS4_18SM100_TMA_2SM_LOADENS4_14ComposedLayoutINS4_7SwizzleILi1ELi4ELi3EEENS4_18smem_ptr_flag_bitsILi8EEENSX_INS5_IJSB_SH_EEENS5_IJSH_SC_EEEEEEEvNS4_8identityENS4_28SM100_TMA_2SM_LOAD_MULTICASTES1E_vS1F_EENS_8epilogue10collective18CollectiveEpilogueINS1I_23Sm100TmaWarpSpecializedILi1ELi1ELi64ELb0ELb0EEEJNS5_IJNSA_ILi128EEESG_SH_EEENS5_IJNSX_IS1N_SC_EENSX_ISG_SC_EEEEESJ_SK_SJ_SK_NS1I_6fusion15FusionCallbacksIS1M_NS1S_17LinearCombinationISJ_fSJ_fLNS_15FloatRoundStyleE2EEES1O_S1R_JEEENS4_5SM1004TMEM4LOAD26SM100_TMEM_LOAD_32dp32b64xENS4_13SM90_TMA_LOADENS16_INS17_ILi2ELi4ELi3EEES1A_NSX_INS5_IJSB_SG_EEENS5_IJSG_SC_EEEEEEENS4_39AutoVectorizingCopyWithAssumedAlignmentILi128EEENS4_14SM90_TMA_STOREES27_S29_S29_EEEvvEEEEvNT_6ParamsE,"",@"SHT_CUDA_INFO"
	.sectionflags	@""
	.align	4


	//----- nvinfo : EIATTR_CUDA_API_VERSION
	.align		4
        /*0000*/ 	.byte	0x04, 0x37
        /*0002*/ 	.short	(.L_31 - .L_30)
.L_30:
        /*0004*/ 	.word	0x00000082


	//----- nvinfo : EIATTR_KPARAM_INFO
	.align		4
.L_31:
        /*0008*/ 	.byte	0x04, 0x17
        /*000a*/ 	.short	(.L_33 - .L_32)
.L_32:
        /*000c*/ 	.word	0x00000000
        /*0010*/ 	.short	0x0000
        /*0012*/ 	.short	0x0000
        /*0014*/ 	.byte	0x00, 0xf0, 0x01, 0x20


	//----- nvinfo : EIATTR_AT_ENTRY_FRAGMENTS
	.align		4
.L_33:
        /*0018*/ 	.byte	0x04, 0x4f
        /*001a*/ 	.short	(.L_35 - .L_34)


	//   ....[0]....
.L_34:
        /*001c*/ 	.word	0x00000007


	//----- nvinfo : EIATTR_RESERVED_SMEM_USED
	.align		4
.L_35:
        /*0020*/ 	.byte	0x01, 0x41
	.zero		2


	//----- nvinfo : EIATTR_SPARSE_MMA_MASK
	.align		4
        /*0024*/ 	.byte	0x03, 0x50
        /*0026*/ 	.short	0x0000


	//----- nvinfo : EIATTR_TCGEN05_2CTA_USED
	.align		4
        /*0028*/ 	.byte	0x01, 0x52
	.zero		2


	//----- nvinfo : EIATTR_MAXREG_COUNT
	.align		4
        /*002c*/ 	.byte	0x03, 0x1b
        /*002e*/ 	.short	0x00ff


	//----- nvinfo : EIATTR_NUM_BARRIERS
	.align		4
        /*0030*/ 	.byte	0x02, 0x4c
        /*0032*/ 	.byte	0x07
	.zero		1


	//----- nvinfo : EIATTR_EXTERNS
	.align		4
        /*0034*/ 	.byte	0x04, 0x0f
        /*0036*/ 	.short	(.L_37 - .L_36)


	//   ....[0]....
	.align		4
.L_36:
        /*0038*/ 	.word	index@(__assertfail)


	//----- nvinfo : EIATTR_MERCURY_ISA_VERSION
	.align		4
.L_37:
        /*003c*/ 	.byte	0x03, 0x5f
        /*003e*/ 	.short	0x0101


	//----- nvinfo : EIATTR_INT_WARP_WIDE_INSTR_OFFSETS
	.align		4
        /*0040*/ 	.byte	0x04, 0x31
        /*0042*/ 	.short	(.L_39 - .L_38)


	//   ....[0]....
.L_38:
        /*0044*/ 	.word	0x00001240


	//   ....[1]....
        /*0048*/ 	.word	0x000012f0


	//   ....[2]....
        /*004c*/ 	.word	0x00005b90


	//   ....[3]....
        /*0050*/ 	.word	0x00005bc0


	//   ....[4]....
        /*0054*/ 	.word	0x00005be0


	//   ....[5]....
        /*0058*/ 	.word	0x000067c0


	//   ....[6]....
        /*005c*/ 	.word	0x00006870


	//----- nvinfo : EIATTR_COOP_GROUP_MASK_REGIDS
	.align		4
.L_39:
        /*0060*/ 	.byte	0x04, 0x29
        /*0062*/ 	.short	(.L_41 - .L_40)


	//   ....[0]....
.L_40:
        /*0064*/ 	.word	0xffffffff


	//   ....[1]....
        /*0068*/ 	.word	0xffffffff


	//   ....[2]....
        /*006c*/ 	.word	0xffffffff


	//   ....[3]....
        /*0070*/ 	.word	0xffffffff


	//   ....[4]....
        /*0074*/ 	.word	0xffffffff


	//   ....[5]....
        /*0078*/ 	.word	0xffffffff


	//   ....[6]....
        /*007c*/ 	.word	0xffffffff


	//   ....[7]....
        /*0080*/ 	.word	0xffffffff


	//   ....[8]....
        /*0084*/ 	.word	0xffffffff


	//   ....[9]....
        /*0088*/ 	.word	0xffffffff


	//   ....[10]....
        /*008c*/ 	.word	0xffffffff


	//   ....[11]....
        /*0090*/ 	.word	0xffffffff


	//   ....[12]....
        /*0094*/ 	.word	0xffffffff


	//   ....[13]....
        /*0098*/ 	.word	0xffffffff


	//----- nvinfo : EIATTR_COOP_GROUP_INSTR_OFFSETS
	.align		4
.L_41:
        /*009c*/ 	.byte	0x04, 0x28
        /*009e*/ 	.short	(.L_43 - .L_42)


	//   ....[0]....
.L_42:
        /*00a0*/ 	.word	0x000000b0


	//   ....[1]....
        /*00a4*/ 	.word	0x00000510


	//   ....[2]....
        /*00a8*/ 	.word	0x00000bb0


	//   ....[3]....
        /*00ac*/ 	.word	0x00000cf0


	//   ....[4]....
        /*00b0*/ 	.word	0x00000df0


	//   ....[5]....
        /*00b4*/ 	.word	0x00000f60


	//   ....[6]....
        /*00b8*/ 	.word	0x00001100


	//   ....[7]....
        /*00bc*/ 	.word	0x00001360


	//   ....[8]....
        /*00c0*/ 	.word	0x00002720


	//   ....[9]....
        /*00c4*/ 	.word	0x00004ac0


	//   ....[10]....
        /*00c8*/ 	.word	0x00004f90


	//   ....[11]....
        /*00cc*/ 	.word	0x00004fc0


	//   ....[12]....
        /*00d0*/ 	.word	0x00005a90


	//   ....[13]....
        /*00d4*/ 	.word	0x00005ca0


	//----- nvinfo : EIATTR_VRC_CTA_INIT_COUNT
	.align		4
.L_43:
        /*00d8*/ 	.byte	0x02, 0x4a
        /*00da*/ 	.byte	0x80
	.zero		1


	//----- nvinfo : EIATTR_SYSCALL_OFFSETS
	.align		4
        /*00dc*/ 	.byte	0x04, 0x46
        /*00de*/ 	.short	(.L_45 - .L_44)


	//   ....[0]....
.L_44:
        /*00e0*/ 	.word	0x000073b0


	//   ....[1]....
        /*00e4*/ 	.word	0x000074f0


	//   ....[2]....
        /*00e8*/ 	.word	0x00007cc0


	//----- nvinfo : EIATTR_MBARRIER_INSTR_OFFSETS
	.align		4
.L_45:
        /*00ec*/ 	.byte	0x04, 0x39
        /*00ee*/ 	.short	(.L_47 - .L_46)


	//   ....[0]....
.L_46:
        /*00f0*/ 	.word	0x00000670
        /*00f4*/ 	.word	0x000000ff
        /*00f8*/ 	.word	0x00000000
        /*00fc*/ 	.short	0x0100
        /*00fe*/ 	.byte	0x04
	.zero		1


	//   ....[1]....
        /*0100*/ 	.word	0x00000680
        /*0104*/ 	.word	0x000000ff
        /*0108*/ 	.word	0x00000148
        /*010c*/ 	.short	0x0100
        /*010e*/ 	.byte	0x04
	.zero		1


	//   ....[2]....
        /*0110*/ 	.word	0x00000690
        /*0114*/ 	.word	0x000000ff
        /*0118*/ 	.word	0x00000008
        /*011c*/ 	.short	0x0100
        /*011e*/ 	.byte	0x04
	.zero		1


	//   ....[3]....
        /*0120*/ 	.word	0x000006a0
        /*0124*/ 	.word	0x000000ff
        /*0128*/ 	.word	0x00000150
        /*012c*/ 	.short	0x0100
        /*012e*/ 	.byte	0x04
	.zero		1


	//   ....[4]....
        /*0130*/ 	.word	0x000006b0
        /*0134*/ 	.word	0x000000ff
        /*0138*/ 	.word	0x00000010
        /*013c*/ 	.short	0x0100
        /*013e*/ 	.byte	0x04
	.zero		1


	//   ....[5]....
        /*0140*/ 	.word	0x000006c0
        /*0144*/ 	.word	0x000000ff
        /*0148*/ 	.word	0x00000158
        /*014c*/ 	.short	0x0100
        /*014e*/ 	.byte	0x04
	.zero		1


	//   ....[6]....
        /*0150*/ 	.word	0x000006d0
        /*0154*/ 	.word	0x000000ff
        /*0158*/ 	.word	0x00000018
        /*015c*/ 	.short	0x0100
        /*015e*/ 	.byte	0x04
	.zero		1


	//   ....[7]....
        /*0160*/ 	.word	0x000006e0
        /*0164*/ 	.word	0x000000ff
        /*0168*/ 	.word	0x00000160
        /*016c*/ 	.short	0x0100
        /*016e*/ 	.byte	0x04
	.zero		1


	//   ....[8]....
        /*0170*/ 	.word	0x000006f0
        /*0174*/ 	.word	0x000000ff
        /*0178*/ 	.word	0x00000020
        /*017c*/ 	.short	0x0100
        /*017e*/ 	.byte	0x04
	.zero		1


	//   ....[9]....
        /*0180*/ 	.word	0x00000700
        /*0184*/ 	.word	0x000000ff
        /*0188*/ 	.word	0x00000168
        /*018c*/ 	.short	0x0100
        /*018e*/ 	.byte	0x04
	.zero		1


	//   ....[10]....
        /*0190*/ 	.word	0x00000710
        /*0194*/ 	.word	0x000000ff
        /*0198*/ 	.word	0x00000028
        /*019c*/ 	.short	0x0100
        /*019e*/ 	.byte	0x04
	.zero		1


	//   ....[11]....
        /*01a0*/ 	.word	0x00000720
        /*01a4*/ 	.word	0x000000ff
        /*01a8*/ 	.word	0x00000170
        /*01ac*/ 	.short	0x0100
        /*01ae*/ 	.byte	0x04
	.zero		1


	//   ....[12]....
        /*01b0*/ 	.word	0x00000730
        /*01b4*/ 	.word	0x000000ff
        /*01b8*/ 	.word	0x00000030
        /*01bc*/ 	.short	0x0100
        /*01be*/ 	.byte	0x04
	.zero		1


	//   ....[13]....
        /*01c0*/ 	.word	0x00000740
        /*01c4*/ 	.word	0x000000ff
        /*01c8*/ 	.word	0x00000178
        /*01cc*/ 	.short	0x0100
        /*01ce*/ 	.byte	0x04
	.zero		1


	//   ....[14]....
        /*01d0*/ 	.word	0x00000750
        /*01d4*/ 	.word	0x000000ff
        /*01d8*/ 	.word	0x00000038
        /*01dc*/ 	.short	0x0100
        /*01de*/ 	.byte	0x04
	.zero		1


	//   ....[15]....
        /*01e0*/ 	.word	0x00000760
        /*01e4*/ 	.word	0x000000ff
        /*01e8*/ 	.word	0x00000180
        /*01ec*/ 	.short	0x0100
        /*01ee*/ 	.byte	0x04
	.zero		1


	//   ....[16]....
        /*01f0*/ 	.word	0x00000770
        /*01f4*/ 	.word	0x000000ff
        /*01f8*/ 	.word	0x00000040
        /*01fc*/ 	.short	0x0100
        /*01fe*/ 	.byte	0x04
	.zero		1


	//   ....[17]....
        /*0200*/ 	.word	0x00000780
        /*0204*/ 	.word	0x000000ff
        /*0208*/ 	.word	0x00000188
        /*020c*/ 	.short	0x0100
        /*020e*/ 	.byte	0x04
	.zero		1


	//   ....[18]....
        /*0210*/ 	.word	0x00000790
        /*0214*/ 	.word	0x000000ff
        /*0218*/ 	.word	0x00000048
        /*021c*/ 	.short	0x0100
        /*021e*/ 	.byte	0x04
	.zero		1


	//   ....[19]....
        /*0220*/ 	.word	0x000007a0
        /*0224*/ 	.word	0x000000ff
        /*0228*/ 	.word	0x00000190
        /*022c*/ 	.short	0x0100
        /*022e*/ 	.byte	0x04
	.zero		1


	//   ....[20]....
        /*0230*/ 	.word	0x000007b0
        /*0234*/ 	.word	0x000000ff
        /*0238*/ 	.word	0x00000050
        /*023c*/ 	.short	0x0100
        /*023e*/ 	.byte	0x04
	.zero		1


	//   ....[21]....
        /*0240*/ 	.word	0x000007c0
        /*0244*/ 	.word	0x000000ff
        /*0248*/ 	.word	0x00000198
        /*024c*/ 	.short	0x0100
        /*024e*/ 	.byte	0x04
	.zero		1


	//   ....[22]....
        /*0250*/ 	.word	0x000007d0
        /*0254*/ 	.word	0x000000ff
        /*0258*/ 	.word	0x00000058
        /*025c*/ 	.short	0x0100
        /*025e*/ 	.byte	0x04
	.zero		1


	//   ....[23]....
        /*0260*/ 	.word	0x000007e0
        /*0264*/ 	.word	0x000000ff
        /*0268*/ 	.word	0x000001a0
        /*026c*/ 	.short	0x0100
        /*026e*/ 	.byte	0x04
	.zero		1


	//   ....[24]....
        /*0270*/ 	.word	0x000007f0
        /*0274*/ 	.word	0x000000ff
        /*0278*/ 	.word	0x00000060
        /*027c*/ 	.short	0x0100
        /*027e*/ 	.byte	0x04
	.zero		1


	//   ....[25]....
        /*0280*/ 	.word	0x00000800
        /*0284*/ 	.word	0x000000ff
        /*0288*/ 	.word	0x000001a8
        /*028c*/ 	.short	0x0100
        /*028e*/ 	.byte	0x04
	.zero		1


	//   ....[26]....
        /*0290*/ 	.word	0x00000810
        /*0294*/ 	.word	0x000000ff
        /*0298*/ 	.word	0x00000068
        /*029c*/ 	.short	0x0100
        /*029e*/ 	.byte	0x04
	.zero		1


	//   ....[27]....
        /*02a0*/ 	.word	0x00000820
        /*02a4*/ 	.word	0x000000ff
        /*02a8*/ 	.word	0x000001b0
        /*02ac*/ 	.short	0x0100
        /*02ae*/ 	.byte	0x04
	.zero		1


	//   ....[28]....
        /*02b0*/ 	.word	0x00000830
        /*02b4*/ 	.word	0x000000ff
        /*02b8*/ 	.word	0x00000070
        /*02bc*/ 	.short	0x0100
        /*02be*/ 	.byte	0x04
	.zero		1


	//   ....[29]....
        /*02c0*/ 	.word	0x00000840
        /*02c4*/ 	.word	0x000000ff
        /*02c8*/ 	.word	0x000001b8
        /*02cc*/ 	.short	0x0100
        /*02ce*/ 	.byte	0x04
	.zero		1


	//   ....[30]....
        /*02d0*/ 	.word	0x00000850
        /*02d4*/ 	.word	0x000000ff
        /*02d8*/ 	.word	0x00000078
        /*02dc*/ 	.short	0x0100
        /*02de*/ 	.byte	0x04
	.zero		1


	//   ....[31]....
        /*02e0*/ 	.word	0x00000860
        /*02e4*/ 	.word	0x000000ff
        /*02e8*/ 	.word	0x000001c0
        /*02ec*/ 	.short	0x0100
        /*02ee*/ 	.byte	0x04
	.zero		1


	//   ....[32]....
        /*02f0*/ 	.word	0x00000870
        /*02f4*/ 	.word	0x000000ff
        /*02f8*/ 	.word	0x00000080
        /*02fc*/ 	.short	0x0100
        /*02fe*/ 	.byte	0x04
	.zero		1


	//   ....[33]....
        /*0300*/ 	.word	0x00000880
        /*0304*/ 	.word	0x000000ff
        /*0308*/ 	.word	0x000001c8
        /*030c*/ 	.short	0x0100
        /*030e*/ 	.byte	0x04
	.zero		1


	//   ....[34]....
        /*0310*/ 	.word	0x00000890
        /*0314*/ 	.word	0x000000ff
        /*0318*/ 	.word	0x00000088
        /*031c*/ 	.short	0x0100
        /*031e*/ 	.byte	0x04
	.zero		1


	//   ....[35]....
        /*0320*/ 	.word	0x000008a0
        /*0324*/ 	.word	0x000000ff
        /*0328*/ 	.word	0x000001d0
        /*032c*/ 	.short	0x0100
        /*032e*/ 	.byte	0x04
	.zero		1


	//   ....[36]....
        /*0330*/ 	.word	0x000008b0
        /*0334*/ 	.word	0x000000ff
        /*0338*/ 	.word	0x00000090
        /*033c*/ 	.short	0x0100
        /*033e*/ 	.byte	0x04
	.zero		1


	//   ....[37]....
        /*0340*/ 	.word	0x000008c0
        /*0344*/ 	.word	0x000000ff
        /*0348*/ 	.word	0x000001d8
        /*034c*/ 	.short	0x0100
        /*034e*/ 	.byte	0x04
	.zero		1


	//   ....[38]....
        /*0350*/ 	.word	0x000008d0
        /*0354*/ 	.word	0x000000ff
        /*0358*/ 	.word	0x00000098
        /*035c*/ 	.short	0x0100
        /*035e*/ 	.byte	0x04
	.zero		1


	//   ....[39]....
        /*0360*/ 	.word	0x000008e0
        /*0364*/ 	.word	0x000000ff
        /*0368*/ 	.word	0x000001e0
        /*036c*/ 	.short	0x0100
        /*036e*/ 	.byte	0x04
	.zero		1


	//   ....[40]....
        /*0370*/ 	.word	0x000008f0
        /*0374*/ 	.word	0x000000ff
        /*0378*/ 	.word	0x000000a0
        /*037c*/ 	.short	0x0100
        /*037e*/ 	.byte	0x04
	.zero		1


	//   ....[41]....
        /*0380*/ 	.word	0x00000900
        /*0384*/ 	.word	0x000000ff
        /*0388*/ 	.word	0x000001e8
        /*038c*/ 	.short	0x0100
        /*038e*/ 	.byte	0x04
	.zero		1


	//   ....[42]....
        /*0390*/ 	.word	0x00000910
        /*0394*/ 	.word	0x000000ff
        /*0398*/ 	.word	0x000000a8
        /*039c*/ 	.short	0x0100
        /*039e*/ 	.byte	0x04
	.zero		1


	//   ....[43]....
        /*03a0*/ 	.word	0x00000920
        /*03a4*/ 	.word	0x000000ff
        /*03a8*/ 	.word	0x000001f0
        /*03ac*/ 	.short	0x0100
        /*03ae*/ 	.byte	0x04
	.zero		1


	//   ....[44]....
        /*03b0*/ 	.word	0x00000930
        /*03b4*/ 	.word	0x000000ff
        /*03b8*/ 	.word	0x000000b0
        /*03bc*/ 	.short	0x0100
        /*03be*/ 	.byte	0x04
	.zero		1


	//   ....[45]....
        /*03c0*/ 	.word	0x00000940
        /*03c4*/ 	.word	0x000000ff
        /*03c8*/ 	.word	0x000001f8
        /*03cc*/ 	.short	0x0100
        /*03ce*/ 	.byte	0x04
	.zero		1


	//   ....[46]....
        /*03d0*/ 	.word	0x00000950
        /*03d4*/ 	.word	0x000000ff
        /*03d8*/ 	.word	0x000000b8
        /*03dc*/ 	.short	0x0100
        /*03de*/ 	.byte	0x04
	.zero		1


	//   ....[47]....
        /*03e0*/ 	.word	0x00000960
        /*03e4*/ 	.word	0x000000ff
        /*03e8*/ 	.word	0x00000200
        /*03ec*/ 	.short	0x0100
        /*03ee*/ 	.byte	0x04
	.zero		1


	//   ....[48]....
        /*03f0*/ 	.word	0x00000970
        /*03f4*/ 	.word	0x000000ff
        /*03f8*/ 	.word	0x000000c0
        /*03fc*/ 	.short	0x0100
        /*03fe*/ 	.byte	0x04
	.zero		1


	//   ....[49]....
        /*0400*/ 	.word	0x00000980
        /*0404*/ 	.word	0x000000ff
        /*0408*/ 	.word	0x00000208
        /*040c*/ 	.short	0x0100
        /*040e*/ 	.byte	0x04
	.zero		1


	//   ....[50]....
        /*0410*/ 	.word	0x00000990
        /*0414*/ 	.word	0x000000ff
        /*0418*/ 	.word	0x000000c8
        /*041c*/ 	.short	0x0100
        /*041e*/ 	.byte	0x04
	.zero		1


	//   ....[51]....
        /*0420*/ 	.word	0x000009a0
        /*0424*/ 	.word	0x000000ff
        /*0428*/ 	.word	0x00000210
        /*042c*/ 	.short	0x0100
        /*042e*/ 	.byte	0x04
	.zero		1


	//   ....[52]....
        /*0430*/ 	.word	0x000009b0
        /*0434*/ 	.word	0x000000ff
        /*0438*/ 	.word	0x000000d0
        /*043c*/ 	.short	0x0100
        /*043e*/ 	.byte	0x04
	.zero		1


	//   ....[53]....
        /*0440*/ 	.word	0x000009c0
        /*0444*/ 	.word	0x000000ff
        /*0448*/ 	.word	0x00000218
        /*044c*/ 	.short	0x0100
        /*044e*/ 	.byte	0x04
	.zero		1


	//   ....[54]....
        /*0450*/ 	.word	0x000009d0
        /*0454*/ 	.word	0x000000ff
        /*0458*/ 	.word	0x000000d8
        /*045c*/ 	.short	0x0100
        /*045e*/ 	.byte	0x04
	.zero		1


	//   ....[55]....
        /*0460*/ 	.word	0x000009e0
        /*0464*/ 	.word	0x000000ff
        /*0468*/ 	.word	0x00000220
        /*046c*/ 	.short	0x0100
        /*046e*/ 	.byte	0x04
	.zero		1


	//   ....[56]....
        /*0470*/ 	.word	0x000009f0
        /*0474*/ 	.word	0x000000ff
        /*0478*/ 	.word	0x000000e0
        /*047c*/ 	.short	0x0100
        /*047e*/ 	.byte	0x04
	.zero		1


	//   ....[57]....
        /*0480*/ 	.word	0x00000a00
        /*0484*/ 	.word	0x000000ff
        /*0488*/ 	.word	0x00000228
        /*048c*/ 	.short	0x0100
        /*048e*/ 	.byte	0x04
	.zero		1


	//   ....[58]....
        /*0490*/ 	.word	0x00000a10
        /*0494*/ 	.word	0x000000ff
        /*0498*/ 	.word	0x000000e8
        /*049c*/ 	.short	0x0100
        /*049e*/ 	.byte	0x04
	.zero		1


	//   ....[59]....
        /*04a0*/ 	.word	0x00000a20
        /*04a4*/ 	.word	0x000000ff
        /*04a8*/ 	.word	0x00000230
        /*04ac*/ 	.short	0x0100
        /*04ae*/ 	.byte	0x04
	.zero		1


	//   ....[60]....
        /*04b0*/ 	.word	0x00000a30
        /*04b4*/ 	.word	0x000000ff
        /*04b8*/ 	.word	0x000000f0
        /*04bc*/ 	.short	0x0100
        /*04be*/ 	.byte	0x04
	.zero		1


	//   ....[61]....
        /*04c0*/ 	.word	0x00000a40
        /*04c4*/ 	.word	0x000000ff
        /*04c8*/ 	.word	0x00000238
        /*04cc*/ 	.short	0x0100
        /*04ce*/ 	.byte	0x04
	.zero		1


	//   ....[62]....
        /*04d0*/ 	.word	0x00000a50
        /*04d4*/ 	.word	0x000000ff
        /*04d8*/ 	.word	0x000000f8
        /*04dc*/ 	.short	0x0100
        /*04de*/ 	.byte	0x04
	.zero		1


	//   ....[63]....
        /*04e0*/ 	.word	0x00000a60
        /*04e4*/ 	.word	0x000000ff
        /*04e8*/ 	.word	0x00000240
        /*04ec*/ 	.short	0x0100
        /*04ee*/ 	.byte	0x04
	.zero		1


	//   ....[64]....
        /*04f0*/ 	.word	0x00000a70
        /*04f4*/ 	.word	0x000000ff
        /*04f8*/ 	.word	0x00000100
        /*04fc*/ 	.short	0x0100
        /*04fe*/ 	.byte	0x04
	.zero		1


	//   ....[65]....
        /*0500*/ 	.word	0x00000a80
        /*0504*/ 	.word	0x000000ff
        /*0508*/ 	.word	0x00000248
        /*050c*/ 	.short	0x0100
        /*050e*/ 	.byte	0x04
	.zero		1


	//   ....[66]....
        /*0510*/ 	.word	0x00000a90
        /*0514*/ 	.word	0x000000ff
        /*0518*/ 	.word	0x00000108
        /*051c*/ 	.short	0x0100
        /*051e*/ 	.byte	0x04
	.zero		1


	//   ....[67]....
        /*0520*/ 	.word	0x00000aa0
        /*0524*/ 	.word	0x000000ff
        /*0528*/ 	.word	0x00000250
        /*052c*/ 	.short	0x0100
        /*052e*/ 	.byte	0x04
	.zero		1


	//   ....[68]....
        /*0530*/ 	.word	0x00000ab0
        /*0534*/ 	.word	0x000000ff
        /*0538*/ 	.word	0x00000110
        /*053c*/ 	.short	0x0100
        /*053e*/ 	.byte	0x04
	.zero		1


	//   ....[69]....
        /*0540*/ 	.word	0x00000ac0
        /*0544*/ 	.word	0x000000ff
        /*0548*/ 	.word	0x00000258
        /*054c*/ 	.short	0x0100
        /*054e*/ 	.byte	0x04
	.zero		1


	//   ....[70]....
        /*0550*/ 	.word	0x00000ad0
        /*0554*/ 	.word	0x000000ff
        /*0558*/ 	.word	0x00000118
        /*055c*/ 	.short	0x0100
        /*055e*/ 	.byte	0x04
	.zero		1


	//   ....[71]....
        /*0560*/ 	.word	0x00000ae0
        /*0564*/ 	.word	0x000000ff
        /*0568*/ 	.word	0x00000260
        /*056c*/ 	.short	0x0100
        /*056e*/ 	.byte	0x04
	.zero		1


	//   ....[72]....
        /*0570*/ 	.word	0x00000af0
        /*0574*/ 	.word	0x000000ff
        /*0578*/ 	.word	0x00000120
        /*057c*/ 	.short	0x0100
        /*057e*/ 	.byte	0x04
	.zero		1


	//   ....[73]....
        /*0580*/ 	.word	0x00000b00
        /*0584*/ 	.word	0x000000ff
        /*0588*/ 	.word	0x00000268
        /*058c*/ 	.short	0x0100
        /*058e*/ 	.byte	0x04
	.zero		1


	//   ....[74]....
        /*0590*/ 	.word	0x00000b10
        /*0594*/ 	.word	0x000000ff
        /*0598*/ 	.word	0x00000128
        /*059c*/ 	.short	0x0100
        /*059e*/ 	.byte	0x04
	.zero		1


	//   ....[75]....
        /*05a0*/ 	.word	0x00000b20
        /*05a4*/ 	.word	0x000000ff
        /*05a8*/ 	.word	0x00000270
        /*05ac*/ 	.short	0x0100
        /*05ae*/ 	.byte	0x04
	.zero		1


	//   ....[76]....
        /*05b0*/ 	.word	0x00000b30
        /*05b4*/ 	.word	0x000000ff
        /*05b8*/ 	.word	0x00000130
        /*05bc*/ 	.short	0x0100
        /*05be*/ 	.byte	0x04
	.zero		1


	//   ....[77]....
        /*05c0*/ 	.word	0x00000b40
        /*05c4*/ 	.word	0x000000ff
        /*05c8*/ 	.word	0x00000278
        /*05cc*/ 	.short	0x0100
        /*05ce*/ 	.byte	0x04
	.zero		1


	//   ....[78]....
        /*05d0*/ 	.word	0x00000b50
        /*05d4*/ 	.word	0x000000ff
        /*05d8*/ 	.word	0x00000138
        /*05dc*/ 	.short	0x0100
        /*05de*/ 	.byte	0x04
	.zero		1


	//   ....[79]....
        /*05e0*/ 	.word	0x00000b60
        /*05e4*/ 	.word	0x000000ff
        /*05e8*/ 	.word	0x00000280
        /*05ec*/ 	.short	0x0100
        /*05ee*/ 	.byte	0x04
	.zero		1


	//   ....[80]....
        /*05f0*/ 	.word	0x00000b70
        /*05f4*/ 	.word	0x000000ff
        /*05f8*/ 	.word	0x00000140
        /*05fc*/ 	.short	0x0100
        /*05fe*/ 	.byte	0x04
	.zero		1


	//   ....[81]....
        /*0600*/ 	.word	0x00000b80
        /*0604*/ 	.word	0x000000ff
        /*0608*/ 	.word	0x00000288
        /*060c*/ 	.short	0x0100
        /*060e*/ 	.byte	0x04
	.zero		1


	//   ....[82]....
        /*0610*/ 	.word	0x00000cc0
        /*0614*/ 	.word	0x000000ff
        /*0618*/ 	.word	0x00000290
        /*061c*/ 	.short	0x0100
        /*061e*/ 	.byte	0x04
	.zero		1


	//   ....[83]....
        /*0620*/ 	.word	0x00000cd0
        /*0624*/ 	.word	0x000000ff
        /*0628*/ 	.word	0x00000298
        /*062c*/ 	.short	0x0100
        /*062e*/ 	.byte	0x04
	.zero		1


	//   ....[84]....
        /*0630*/ 	.word	0x00000dc0
        /*0634*/ 	.word	0x000000ff
        /*0638*/ 	.word	0x000002a0
        /*063c*/ 	.short	0x0100
        /*063e*/ 	.byte	0x06
	.zero		1


	//   ....[85]....
        /*0640*/ 	.word	0x00000dd0
        /*0644*/ 	.word	0x000000ff
        /*0648*/ 	.word	0x000002a8
        /*064c*/ 	.short	0x0100
        /*064e*/ 	.byte	0x06
	.zero		1


	//   ....[86]....
        /*0650*/ 	.word	0x00000f10
        /*0654*/ 	.word	0x000000ff
        /*0658*/ 	.word	0x000002b0
        /*065c*/ 	.short	0x0100
        /*065e*/ 	.byte	0x06
	.zero		1


	//   ....[87]....
        /*0660*/ 	.word	0x00000f20
        /*0664*/ 	.word	0x000000ff
        /*0668*/ 	.word	0x000002c0
        /*066c*/ 	.short	0x0100
        /*066e*/ 	.byte	0x06
	.zero		1


	//   ....[88]....
        /*0670*/ 	.word	0x00000f30
        /*0674*/ 	.word	0x000000ff
        /*0678*/ 	.word	0x000002b8
        /*067c*/ 	.short	0x0100
        /*067e*/ 	.byte	0x06
	.zero		1


	//   ....[89]....
        /*0680*/ 	.word	0x00000f40
        /*0684*/ 	.word	0x000000ff
        /*0688*/ 	.word	0x000002c8
        /*068c*/ 	.short	0x0100
        /*068e*/ 	.byte	0x06
	.zero		1


	//   ....[90]....
        /*0690*/ 	.word	0x00001070
        /*0694*/ 	.word	0x000000ff
        /*0698*/ 	.word	0x000002d0
        /*069c*/ 	.short	0x0100
        /*069e*/ 	.byte	0x04
	.zero		1


	//   ....[91]....
        /*06a0*/ 	.word	0x00001080
        /*06a4*/ 	.word	0x000000ff
        /*06a8*/ 	.word	0x000002f0
        /*06ac*/ 	.short	0x0100
        /*06ae*/ 	.byte	0x04
	.zero		1


	//   ....[92]....
        /*06b0*/ 	.word	0x00001090
        /*06b4*/ 	.word	0x000000ff
        /*06b8*/ 	.word	0x000002d8
        /*06bc*/ 	.short	0x0100
        /*06be*/ 	.byte	0x04
	.zero		1


	//   ....[93]....
        /*06c0*/ 	.word	0x000010a0
        /*06c4*/ 	.word	0x000000ff
        /*06c8*/ 	.word	0x000002f8
        /*06cc*/ 	.short	0x0100
        /*06ce*/ 	.byte	0x04
	.zero		1


	//   ....[94]....
        /*06d0*/ 	.word	0x000010b0
        /*06d4*/ 	.word	0x000000ff
        /*06d8*/ 	.word	0x000002e0
        /*06dc*/ 	.short	0x0100
        /*06de*/ 	.byte	0x04
	.zero		1


	//   ....[95]....
        /*06e0*/ 	.word	0x000010c0
        /*06e4*/ 	.word	0x000000ff
        /*06e8*/ 	.word	0x00000300
        /*06ec*/ 	.short	0x0100
        /*06ee*/ 	.byte	0x04
	.zero		1


	//   ....[96]....
        /*06f0*/ 	.word	0x000010d0
        /*06f4*/ 	.word	0x000000ff
        /*06f8*/ 	.word	0x000002e8
        /*06fc*/ 	.short	0x0100
        /*06fe*/ 	.byte	0x04
	.zero		1


	//   ....[97]....
        /*0700*/ 	.word	0x000010e0
        /*0704*/ 	.word	0x000000ff
        /*0708*/ 	.word	0x00000308
        /*070c*/ 	.short	0x0100
        /*070e*/ 	.byte	0x04
	.zero		1


	//   ....[98]....
        /*0710*/ 	.word	0x000011e0
        /*0714*/ 	.word	0x000000ff
        /*0718*/ 	.word	0x00000310
        /*071c*/ 	.short	0x0100
        /*071e*/ 	.byte	0x04
	.zero		1


	//   ....[99]....
        /*0720*/ 	.word	0x000011f0
        /*0724*/ 	.word	0x000000ff
        /*0728*/ 	.word	0x00000320
        /*072c*/ 	.short	0x0100
        /*072e*/ 	.byte	0x04
	.zero		1


	//   ....[100]....
        /*0730*/ 	.word	0x00001200
        /*0734*/ 	.word	0x000000ff
        /*0738*/ 	.word	0x00000318
        /*073c*/ 	.short	0x0100
        /*073e*/ 	.byte	0x04
	.zero		1


	//   ....[101]....
        /*0740*/ 	.word	0x00001210
        /*0744*/ 	.word	0x000000ff
        /*0748*/ 	.word	0x00000328
        /*074c*/ 	.short	0x0100
        /*074e*/ 	.byte	0x04
	.zero		1


	//   ....[102]....
        /*0750*/ 	.word	0x00001310
        /*0754*/ 	.word	0x000000ff
        /*0758*/ 	.word	0x00000330
        /*075c*/ 	.short	0x0100
        /*075e*/ 	.byte	0x06
	.zero		1


	//   ....[103]....
        /*0760*/ 	.word	0x00001f70
        /*0764*/ 	.word	0x00000000
        /*0768*/ 	.word	0x00000320
        /*076c*/ 	.short	0x010a
        /*076e*/ 	.byte	0xff
	.zero		1


	//   ....[104]....
        /*0770*/ 	.word	0x00001fa0
        /*0774*/ 	.word	0x00000000
        /*0778*/ 	.word	0x00000310
        /*077c*/ 	.short	0x0101
        /*077e*/ 	.byte	0xff
	.zero		1


	//   ....[105]....
        /*0780*/ 	.word	0x00002040
        /*0784*/ 	.word	0x000000ff
        /*0788*/ 	.word	0x00000148
        /*078c*/ 	.short	0x010a
        /*078e*/ 	.byte	0x04
	.zero		1


	//   ....[106]....
        /*0790*/ 	.word	0x00002110
        /*0794*/ 	.word	0x000000ff
        /*0798*/ 	.word	0x00000148
        /*079c*/ 	.short	0x010a
        /*079e*/ 	.byte	0x21
	.zero		1


	//   ....[107]....
        /*07a0*/ 	.word	0x000022c0
        /*07a4*/ 	.word	0x000000ff
        /*07a8*/ 	.word	0x00000148
        /*07ac*/ 	.short	0x010a
        /*07ae*/ 	.byte	0x05
	.zero		1


	//   ....[108]....
        /*07b0*/ 	.word	0x000023d0
        /*07b4*/ 	.word	0x000000ff
        /*07b8*/ 	.word	0x000002a8
        /*07bc*/ 	.short	0x0101
        /*07be*/ 	.byte	0x0d
	.zero		1


	//   ....[109]....
        /*07c0*/ 	.word	0x000023f0
        /*07c4*/ 	.word	0x000000ff
        /*07c8*/ 	.word	0x00000148
        /*07cc*/ 	.short	0x010a
        /*07ce*/ 	.byte	0x04
	.zero		1


	//   ....[110]....
        /*07d0*/ 	.word	0x00002470
        /*07d4*/ 	.word	0x000000ff
        /*07d8*/ 	.word	0x00000148
        /*07dc*/ 	.short	0x010a
        /*07de*/ 	.byte	0x09
	.zero		1


	//   ....[111]....
        /*07e0*/ 	.word	0x00002640
        /*07e4*/ 	.word	0x000000ff
        /*07e8*/ 	.word	0x00000148
        /*07ec*/ 	.short	0x010a
        /*07ee*/ 	.byte	0x05
	.zero		1


	//   ....[112]....
        /*07f0*/ 	.word	0x00002750
        /*07f4*/ 	.word	0x00000003
        /*07f8*/ 	.word	0x000002b0
        /*07fc*/ 	.short	0x010a
        /*07fe*/ 	.byte	0xff
	.zero		1


	//   ....[113]....
        /*0800*/ 	.word	0x000028a0
        /*0804*/ 	.word	0x00000000
        /*0808*/ 	.word	0x00000000
        /*080c*/ 	.short	0x0101
        /*080e*/ 	.byte	0xff
	.zero		1


	//   ....[114]....
        /*0810*/ 	.word	0x00002e40
        /*0814*/ 	.word	0x000000ff
        /*0818*/ 	.word	0x00000000
        /*081c*/ 	.short	0x010a
        /*081e*/ 	.byte	0x04
	.zero		1


	//   ....[115]....
        /*0820*/ 	.word	0x00002ed0
        /*0824*/ 	.word	0x000000ff
        /*0828*/ 	.word	0x00000000
        /*082c*/ 	.short	0x010a
        /*082e*/ 	.byte	0x05
	.zero		1


	//   ....[116]....
        /*0830*/ 	.word	0x00002f60
        /*0834*/ 	.word	0x000000ff
        /*0838*/ 	.word	0x00000000
        /*083c*/ 	.short	0x010a
        /*083e*/ 	.byte	0x05
	.zero		1


	//   ....[117]....
        /*0840*/ 	.word	0x00002ff0
        /*0844*/ 	.word	0x000000ff
        /*0848*/ 	.word	0x00000000
        /*084c*/ 	.short	0x010a
        /*084e*/ 	.byte	0x05
	.zero		1


	//   ....[118]....
        /*0850*/ 	.word	0x00003080
        /*0854*/ 	.word	0x000000ff
        /*0858*/ 	.word	0x00000000
        /*085c*/ 	.short	0x010a
        /*085e*/ 	.byte	0x05
	.zero		1


	//   ....[119]....
        /*0860*/ 	.word	0x00003110
        /*0864*/ 	.word	0x000000ff
        /*0868*/ 	.word	0x00000000
        /*086c*/ 	.short	0x010a
        /*086e*/ 	.byte	0x05
	.zero		1


	//   ....[120]....
        /*0870*/ 	.word	0x000031a0
        /*0874*/ 	.word	0x000000ff
        /*0878*/ 	.word	0x00000000
        /*087c*/ 	.short	0x010a
        /*087e*/ 	.byte	0x05
	.zero		1


	//   ....[121]....
        /*0880*/ 	.word	0x00003230
        /*0884*/ 	.word	0x000000ff
        /*0888*/ 	.word	0x00000000
        /*088c*/ 	.short	0x010a
        /*088e*/ 	.byte	0x05
	.zero		1


	//   ....[122]....
        /*0890*/ 	.word	0x000032c0
        /*0894*/ 	.word	0x000000ff
        /*0898*/ 	.word	0x00000000
        /*089c*/ 	.short	0x010a
        /*089e*/ 	.byte	0x05
	.zero		1


	//   ....[123]....
        /*08a0*/ 	.word	0x00003350
        /*08a4*/ 	.word	0x000000ff
        /*08a8*/ 	.word	0x00000000
        /*08ac*/ 	.short	0x010a
        /*08ae*/ 	.byte	0x05
	.zero		1


	//   ....[124]....
        /*08b0*/ 	.word	0x000033e0
        /*08b4*/ 	.word	0x000000ff
        /*08b8*/ 	.word	0x00000000
        /*08bc*/ 	.short	0x010a
        /*08be*/ 	.byte	0x05
	.zero		1


	//   ....[125]....
        /*08c0*/ 	.word	0x00003470
        /*08c4*/ 	.word	0x000000ff
        /*08c8*/ 	.word	0x00000000
        /*08cc*/ 	.short	0x010a
        /*08ce*/ 	.byte	0x05
	.zero		1


	//   ....[126]....
        /*08d0*/ 	.word	0x00003500
        /*08d4*/ 	.word	0x000000ff
        /*08d8*/ 	.word	0x00000000
        /*08dc*/ 	.short	0x010a
        /*08de*/ 	.byte	0x05
	.zero		1


	//   ....[127]....
        /*08e0*/ 	.word	0x00003590
        /*08e4*/ 	.word	0x000000ff
        /*08e8*/ 	.word	0x00000000
        /*08ec*/ 	.short	0x010a
        /*08ee*/ 	.byte	0x05
	.zero		1


	//   ....[128]....
        /*08f0*/ 	.word	0x00003620
        /*08f4*/ 	.word	0x000000ff
        /*08f8*/ 	.word	0x00000000
        /*08fc*/ 	.short	0x010a
        /*08fe*/ 	.byte	0x05
	.zero		1


	//   ....[129]....
        /*0900*/ 	.word	0x000036b0
        /*0904*/ 	.word	0x000000ff
        /*0908*/ 	.word	0x00000000
        /*090c*/ 	.short	0x010a
        /*090e*/ 	.byte	0x05
	.zero		1


	//   ....[130]....
        /*0910*/ 	.word	0x00003740
        /*0914*/ 	.word	0x000000ff
        /*0918*/ 	.word	0x00000000
        /*091c*/ 	.short	0x010a
        /*091e*/ 	.byte	0x05
	.zero		1


	//   ....[131]....
        /*0920*/ 	.word	0x000037d0
        /*0924*/ 	.word	0x000000ff
        /*0928*/ 	.word	0x00000000
        /*092c*/ 	.short	0x010a
        /*092e*/ 	.byte	0x05
	.zero		1


	//   ....[132]....
        /*0930*/ 	.word	0x00003860
        /*0934*/ 	.word	0x000000ff
        /*0938*/ 	.word	0x00000000
        /*093c*/ 	.short	0x010a
        /*093e*/ 	.byte	0x05
	.zero		1


	//   ....[133]....
        /*0940*/ 	.word	0x000038f0
        /*0944*/ 	.word	0x000000ff
        /*0948*/ 	.word	0x00000000
        /*094c*/ 	.short	0x010a
        /*094e*/ 	.byte	0x05
	.zero		1


	//   ....[134]....
        /*0950*/ 	.word	0x00003980
        /*0954*/ 	.word	0x000000ff
        /*0958*/ 	.word	0x00000000
        /*095c*/ 	.short	0x010a
        /*095e*/ 	.byte	0x05
	.zero		1


	//   ....[135]....
        /*0960*/ 	.word	0x00003a10
        /*0964*/ 	.word	0x000000ff
        /*0968*/ 	.word	0x00000000
        /*096c*/ 	.short	0x010a
        /*096e*/ 	.byte	0x05
	.zero		1


	//   ....[136]....
        /*0970*/ 	.word	0x00003aa0
        /*0974*/ 	.word	0x000000ff
        /*0978*/ 	.word	0x00000000
        /*097c*/ 	.short	0x010a
        /*097e*/ 	.byte	0x05
	.zero		1


	//   ....[137]....
        /*0980*/ 	.word	0x00003b30
        /*0984*/ 	.word	0x000000ff
        /*0988*/ 	.word	0x00000000
        /*098c*/ 	.short	0x010a
        /*098e*/ 	.byte	0x05
	.zero		1


	//   ....[138]....
        /*0990*/ 	.word	0x00003bc0
        /*0994*/ 	.word	0x000000ff
        /*0998*/ 	.word	0x00000000
        /*099c*/ 	.short	0x010a
        /*099e*/ 	.byte	0x05
	.zero		1


	//   ....[139]....
        /*09a0*/ 	.word	0x00003c50
        /*09a4*/ 	.word	0x000000ff
        /*09a8*/ 	.word	0x00000000
        /*09ac*/ 	.short	0x010a
        /*09ae*/ 	.byte	0x05
	.zero		1


	//   ....[140]....
        /*09b0*/ 	.word	0x00003ce0
        /*09b4*/ 	.word	0x000000ff
        /*09b8*/ 	.word	0x00000000
        /*09bc*/ 	.short	0x010a
        /*09be*/ 	.byte	0x05
	.zero		1


	//   ....[141]....
        /*09c0*/ 	.word	0x00003d70
        /*09c4*/ 	.word	0x000000ff
        /*09c8*/ 	.word	0x00000000
        /*09cc*/ 	.short	0x010a
        /*09ce*/ 	.byte	0x05
	.zero		1


	//   ....[142]....
        /*09d0*/ 	.word	0x00003e00
        /*09d4*/ 	.word	0x000000ff
        /*09d8*/ 	.word	0x00000000
        /*09dc*/ 	.short	0x010a
        /*09de*/ 	.byte	0x05
	.zero		1


	//   ....[143]....
        /*09e0*/ 	.word	0x00003e90
        /*09e4*/ 	.word	0x000000ff
        /*09e8*/ 	.word	0x00000000
        /*09ec*/ 	.short	0x010a
        /*09ee*/ 	.byte	0x05
	.zero		1


	//   ....[144]....
        /*09f0*/ 	.word	0x00003f20
        /*09f4*/ 	.word	0x000000ff
        /*09f8*/ 	.word	0x00000000
        /*09fc*/ 	.short	0x010a
        /*09fe*/ 	.byte	0x05
	.zero		1


	//   ....[145]....
        /*0a00*/ 	.word	0x00003fb0
        /*0a04*/ 	.word	0x000000ff
        /*0a08*/ 	.word	0x00000000
        /*0a0c*/ 	.short	0x010a
        /*0a0e*/ 	.byte	0x05
	.zero		1


	//   ....[146]....
        /*0a10*/ 	.word	0x00004040
        /*0a14*/ 	.word	0x000000ff
        /*0a18*/ 	.word	0x00000000
        /*0a1c*/ 	.short	0x010a
        /*0a1e*/ 	.byte	0x05
	.zero		1


	//   ....[147]....
        /*0a20*/ 	.word	0x000040d0
        /*0a24*/ 	.word	0x000000ff
        /*0a28*/ 	.word	0x00000000
        /*0a2c*/ 	.short	0x010a
        /*0a2e*/ 	.byte	0x05
	.zero		1


	//   ....[148]....
        /*0a30*/ 	.word	0x00004160
        /*0a34*/ 	.word	0x000000ff
        /*0a38*/ 	.word	0x00000000
        /*0a3c*/ 	.short	0x010a
        /*0a3e*/ 	.byte	0x05
	.zero		1


	//   ....[149]....
        /*0a40*/ 	.word	0x000041f0
        /*0a44*/ 	.word	0x000000ff
        /*0a48*/ 	.word	0x00000000
        /*0a4c*/ 	.short	0x010a
        /*0a4e*/ 	.byte	0x05
	.zero		1


	//   ....[150]....
        /*0a50*/ 	.word	0x00004280
        /*0a54*/ 	.word	0x000000ff
        /*0a58*/ 	.word	0x00000000
        /*0a5c*/ 	.short	0x010a
        /*0a5e*/ 	.byte	0x05
	.zero		1


	//   ....[151]....
        /*0a60*/ 	.word	0x00004310
        /*0a64*/ 	.word	0x000000ff
        /*0a68*/ 	.word	0x00000000
        /*0a6c*/ 	.short	0x010a
        /*0a6e*/ 	.byte	0x05
	.zero		1


	//   ....[152]....
        /*0a70*/ 	.word	0x000043a0
        /*0a74*/ 	.word	0x000000ff
        /*0a78*/ 	.word	0x00000000
        /*0a7c*/ 	.short	0x010a
        /*0a7e*/ 	.byte	0x05
	.zero		1


	//   ....[153]....
        /*0a80*/ 	.word	0x00004430
        /*0a84*/ 	.word	0x000000ff
        /*0a88*/ 	.word	0x00000000
        /*0a8c*/ 	.short	0x010a
        /*0a8e*/ 	.byte	0x05
	.zero		1


	//   ....[154]....
        /*0a90*/ 	.word	0x000044d0
        /*0a94*/ 	.word	0x00000000
        /*0a98*/ 	.word	0x00000000
        /*0a9c*/ 	.short	0x010a
        /*0a9e*/ 	.byte	0xff
	.zero		1


	//   ....[155]....
        /*0aa0*/ 	.word	0x00004610
        /*0aa4*/ 	.word	0x00000002
        /*0aa8*/ 	.word	0x00000310
        /*0aac*/ 	.short	0x010a
        /*0aae*/ 	.byte	0xff
	.zero		1


	//   ....[156]....
        /*0ab0*/ 	.word	0x00004680
        /*0ab4*/ 	.word	0x00000002
        /*0ab8*/ 	.word	0x00000000
        /*0abc*/ 	.short	0x0101
        /*0abe*/ 	.byte	0xff
	.zero		1


	//   ....[157]....
        /*0ac0*/ 	.word	0x000046a0
        /*0ac4*/ 	.word	0x000000ff
        /*0ac8*/ 	.word	0x000002c0
        /*0acc*/ 	.short	0x010a
        /*0ace*/ 	.byte	0x04
	.zero		1


	//   ....[158]....
        /*0ad0*/ 	.word	0x000047c0
        /*0ad4*/ 	.word	0x00000002
        /*0ad8*/ 	.word	0x000002b0
        /*0adc*/ 	.short	0x010a
        /*0ade*/ 	.byte	0xff
	.zero		1


	//   ....[159]....
        /*0ae0*/ 	.word	0x000048c0
        /*0ae4*/ 	.word	0x00000002
        /*0ae8*/ 	.word	0x00000000
        /*0aec*/ 	.short	0x0101
        /*0aee*/ 	.byte	0xff
	.zero		1


	//   ....[160]....
        /*0af0*/ 	.word	0x00004950
        /*0af4*/ 	.word	0x000000ff
        /*0af8*/ 	.word	0x000002c0
        /*0afc*/ 	.short	0x0106
        /*0afe*/ 	.byte	0x04
	.zero		1


	//   ....[161]....
        /*0b00*/ 	.word	0x00004970
        /*0b04*/ 	.word	0x000000ff
        /*0b08*/ 	.word	0x000002c0
        /*0b0c*/ 	.short	0x010a
        /*0b0e*/ 	.byte	0x04
	.zero		1


	//   ....[162]....
        /*0b10*/ 	.word	0x00004a00
        /*0b14*/ 	.word	0x000000ff
        /*0b18*/ 	.word	0x000002c0
        /*0b1c*/ 	.short	0x0106
        /*0b1e*/ 	.byte	0x07
	.zero		1


	//   ....[163]....
        /*0b20*/ 	.word	0x00004a40
        /*0b24*/ 	.word	0x00000000
        /*0b28*/ 	.word	0x000002c0
        /*0b2c*/ 	.short	0x010a
        /*0b2e*/ 	.byte	0xff
	.zero		1


	//   ....[164]....
        /*0b30*/ 	.word	0x00004c90
        /*0b34*/ 	.word	0x000000ff
        /*0b38*/ 	.word	0x00000008
        /*0b3c*/ 	.short	0x010a
        /*0b3e*/ 	.byte	0x05
	.zero		1


	//   ....[165]....
        /*0b40*/ 	.word	0x00004cb0
        /*0b44*/ 	.word	0x000000ff
        /*0b48*/ 	.word	0x00000008
        /*0b4c*/ 	.short	0x010a
        /*0b4e*/ 	.byte	0x05
	.zero		1


	//   ....[166]....
        /*0b50*/ 	.word	0x00004e40
        /*0b54*/ 	.word	0x000000ff
        /*0b58*/ 	.word	0x00000008
        /*0b5c*/ 	.short	0x010a
        /*0b5e*/ 	.byte	0x05
	.zero		1


	//   ....[167]....
        /*0b60*/ 	.word	0x00004e60
        /*0b64*/ 	.word	0x000000ff
        /*0b68*/ 	.word	0x00000008
        /*0b6c*/ 	.short	0x010a
        /*0b6e*/ 	.byte	0x05
	.zero		1


	//   ....[168]....
        /*0b70*/ 	.word	0x00004f20
        /*0b74*/ 	.word	0x000000ff
        /*0b78*/ 	.word	0x00000000
        /*0b7c*/ 	.short	0x0101
        /*0b7e*/ 	.byte	0x04
	.zero		1


	//   ....[169]....
        /*0b80*/ 	.word	0x00005200
        /*0b84*/ 	.word	0x00000000
        /*0b88*/ 	.word	0x000002b0
        /*0b8c*/ 	.short	0x010a
        /*0b8e*/ 	.byte	0xff
	.zero		1


	//   ....[170]....
        /*0b90*/ 	.word	0x000052c0
        /*0b94*/ 	.word	0x00000000
        /*0b98*/ 	.word	0x00000000
        /*0b9c*/ 	.short	0x0101
        /*0b9e*/ 	.byte	0xff
	.zero		1


	//   ....[171]....
        /*0ba0*/ 	.word	0x00005370
        /*0ba4*/ 	.word	0x000000ff
        /*0ba8*/ 	.word	0x00000000
        /*0bac*/ 	.short	0x010a
        /*0bae*/ 	.byte	0x04
	.zero		1


	//   ....[172]....
        /*0bb0*/ 	.word	0x00005380
        /*0bb4*/ 	.word	0x000000ff
        /*0bb8*/ 	.word	0x000002f0
        /*0bbc*/ 	.short	0x010a
        /*0bbe*/ 	.byte	0x13
	.zero		1


	//   ....[173]....
        /*0bc0*/ 	.word	0x00005440
        /*0bc4*/ 	.word	0x000000ff
        /*0bc8*/ 	.word	0x00000000
        /*0bcc*/ 	.short	0x010a
        /*0bce*/ 	.byte	0x06
	.zero		1


	//   ....[174]....
        /*0bd0*/ 	.word	0x00005560
        /*0bd4*/ 	.word	0x000000ff
        /*0bd8*/ 	.word	0x00000000
        /*0bdc*/ 	.short	0x010a
        /*0bde*/ 	.byte	0x04
	.zero		1


	//   ....[175]....
        /*0be0*/ 	.word	0x00005780
        /*0be4*/ 	.word	0x000000ff
        /*0be8*/ 	.word	0x00000000
        /*0bec*/ 	.short	0x010a
        /*0bee*/ 	.byte	0x04
	.zero		1


	//   ....[176]....
        /*0bf0*/ 	.word	0x00005810
        /*0bf4*/ 	.word	0x000000ff
        /*0bf8*/ 	.word	0x00000000
        /*0bfc*/ 	.short	0x010a
        /*0bfe*/ 	.byte	0x05
	.zero		1


	//   ....[177]....
        /*0c00*/ 	.word	0x000058a0
        /*0c04*/ 	.word	0x000000ff
        /*0c08*/ 	.word	0x00000000
        /*0c0c*/ 	.short	0x010a
        /*0c0e*/ 	.byte	0x05
	.zero		1


	//   ....[178]....
        /*0c10*/ 	.word	0x00005940
        /*0c14*/ 	.word	0x00000000
        /*0c18*/ 	.word	0x00000000
        /*0c1c*/ 	.short	0x010a
        /*0c1e*/ 	.byte	0xff
	.zero		1


	//   ....[179]....
        /*0c20*/ 	.word	0x00005980
        /*0c24*/ 	.word	0x00000000
        /*0c28*/ 	.word	0x00000000
        /*0c2c*/ 	.short	0x010a
        /*0c2e*/ 	.byte	0xff
	.zero		1


	//   ....[180]....
        /*0c30*/ 	.word	0x000059f0
        /*0c34*/ 	.word	0x000000ff
        /*0c38*/ 	.word	0x00000000
        /*0c3c*/ 	.short	0x0101
        /*0c3e*/ 	.byte	0x04
	.zero		1


	//   ....[181]....
        /*0c40*/ 	.word	0x00005a30
        /*0c44*/ 	.word	0x000000ff
        /*0c48*/ 	.word	0x00000330
        /*0c4c*/ 	.short	0x010a
        /*0c4e*/ 	.byte	0x0d
	.zero		1


	//   ....[182]....
        /*0c50*/ 	.word	0x00005a80
        /*0c54*/ 	.word	0x000000ff
        /*0c58*/ 	.word	0x00000000
        /*0c5c*/ 	.short	0x0101
        /*0c5e*/ 	.byte	0x04
	.zero		1


	//   ....[183]....
        /*0c60*/ 	.word	0x00005f40
        /*0c64*/ 	.word	0x00000003
        /*0c68*/ 	.word	0x000002b0
        /*0c6c*/ 	.short	0x010a
        /*0c6e*/ 	.byte	0xff
	.zero		1


	//   ....[184]....
        /*0c70*/ 	.word	0x000060b0
        /*0c74*/ 	.word	0x00000000
        /*0c78*/ 	.word	0x00000000
        /*0c7c*/ 	.short	0x0101
        /*0c7e*/ 	.byte	0xff
	.zero		1


	//   ....[185]....
        /*0c80*/ 	.word	0x00006570
        /*0c84*/ 	.word	0x000000ff
        /*0c88*/ 	.word	0x000002a8
        /*0c8c*/ 	.short	0x010a
        /*0c8e*/ 	.byte	0x11
	.zero		1


	//   ....[186]....
        /*0c90*/ 	.word	0x00006700
        /*0c94*/ 	.word	0x000000ff
        /*0c98*/ 	.word	0x00000298
        /*0c9c*/ 	.short	0x010a
        /*0c9e*/ 	.byte	0x11
	.zero		1


	//   ....[187]....
        /*0ca0*/ 	.word	0x00006910
        /*0ca4*/ 	.word	0x000000ff
        /*0ca8*/ 	.word	0x00000290
        /*0cac*/ 	.short	0x010b
        /*0cae*/ 	.byte	0x11
	.zero		1


	//   ....[188]....
        /*0cb0*/ 	.word	0x00006920
        /*0cb4*/ 	.word	0x000000ff
        /*0cb8*/ 	.word	0x00000000
        /*0cbc*/ 	.short	0x0101
        /*0cbe*/ 	.byte	0x22
	.zero		1


	//   ....[189]....
        /*0cc0*/ 	.word	0x00006960
        /*0cc4*/ 	.word	0x00000000
        /*0cc8*/ 	.word	0x00000298
        /*0ccc*/ 	.short	0x010a
        /*0cce*/ 	.byte	0xff
	.zero		1


	//   ....[190]....
        /*0cd0*/ 	.word	0x00006c80
        /*0cd4*/ 	.word	0x00000003
        /*0cd8*/ 	.word	0x000002b0
        /*0cdc*/ 	.short	0x010a
        /*0cde*/ 	.byte	0xff
	.zero		1


	//   ....[191]....
        /*0ce0*/ 	.word	0x00006e00
        /*0ce4*/ 	.word	0x00000000
        /*0ce8*/ 	.word	0x00000000
        /*0cec*/ 	.short	0x0101
        /*0cee*/ 	.byte	0xff
	.zero		1


	//   ....[192]....
        /*0cf0*/ 	.word	0x00007890
        /*0cf4*/ 	.word	0x000000ff
        /*0cf8*/ 	.word	0x00000290
        /*0cfc*/ 	.short	0x010a
        /*0cfe*/ 	.byte	0x2c
	.zero		1


	//   ....[193]....
        /*0d00*/ 	.word	0x000078a0
        /*0d04*/ 	.word	0x0000008f
        /*0d08*/ 	.word	0x000002d0
        /*0d0c*/ 	.short	0x010a
        /*0d0e*/ 	.byte	0xff
	.zero		1


	//   ....[194]....
        /*0d10*/ 	.word	0x00007a30
        /*0d14*/ 	.word	0x000000ff
        /*0d18*/ 	.word	0x00000290
        /*0d1c*/ 	.short	0x010a
        /*0d1e*/ 	.byte	0x2c
	.zero		1


	//   ....[195]....
        /*0d20*/ 	.word	0x00007b40
        /*0d24*/ 	.word	0x000000ff
        /*0d28*/ 	.word	0x00000000
        /*0d2c*/ 	.short	0x0101
        /*0d2e*/ 	.byte	0x04
	.zero		1


	//   ....[196]....
        /*0d30*/ 	.word	0x00007ba0
        /*0d34*/ 	.word	0x0000008f
        /*0d38*/ 	.word	0x000002d0
        /*0d3c*/ 	.short	0x010a
        /*0d3e*/ 	.byte	0xff
	.zero		1


	//   ....[197]....
        /*0d40*/ 	.word	0x00008190
        /*0d44*/ 	.word	0x0000008f
        /*0d48*/ 	.word	0x00000000
        /*0d4c*/ 	.short	0x0101
        /*0d4e*/ 	.byte	0xff
	.zero		1


	//   ....[198]....
        /*0d50*/ 	.word	0x00008ff0
        /*0d54*/ 	.word	0x00000000
        /*0d58*/ 	.word	0x00000320
        /*0d5c*/ 	.short	0x010a
        /*0d5e*/ 	.byte	0xff
	.zero		1


	//   ....[199]....
        /*0d60*/ 	.word	0x00009050
        /*0d64*/ 	.word	0x00000000
        /*0d68*/ 	.word	0x00000148
        /*0d6c*/ 	.short	0x010a
        /*0d6e*/ 	.byte	0xff
	.zero		1


	//   ....[200]....
        /*0d70*/ 	.word	0x000090b0
        /*0d74*/ 	.word	0x00000000
        /*0d78*/ 	.word	0x00000148
        /*0d7c*/ 	.short	0x010a
        /*0d7e*/ 	.byte	0xff
	.zero		1


	//   ....[201]....
        /*0d80*/ 	.word	0x00009100
        /*0d84*/ 	.word	0x00000003
        /*0d88*/ 	.word	0x000002b0
        /*0d8c*/ 	.short	0x010a
        /*0d8e*/ 	.byte	0xff
	.zero		1


	//   ....[202]....
        /*0d90*/ 	.word	0x00009160
        /*0d94*/ 	.word	0x00000000
        /*0d98*/ 	.word	0x00000000
        /*0d9c*/ 	.short	0x010a
        /*0d9e*/ 	.byte	0xff
	.zero		1


	//   ....[203]....
        /*0da0*/ 	.word	0x000091c0
        /*0da4*/ 	.word	0x00000000
        /*0da8*/ 	.word	0x00000000
        /*0dac*/ 	.short	0x010a
        /*0dae*/ 	.byte	0xff
	.zero		1


	//   ....[204]....
        /*0db0*/ 	.word	0x00009220
        /*0db4*/ 	.word	0x00000000
        /*0db8*/ 	.word	0x00000000
        /*0dbc*/ 	.short	0x010a
        /*0dbe*/ 	.byte	0xff
	.zero		1


	//   ....[205]....
        /*0dc0*/ 	.word	0x00009280
        /*0dc4*/ 	.word	0x00000000
        /*0dc8*/ 	.word	0x00000000
        /*0dcc*/ 	.short	0x010a
        /*0dce*/ 	.byte	0xff
	.zero		1


	//   ....[206]....
        /*0dd0*/ 	.word	0x000092e0
        /*0dd4*/ 	.word	0x00000000
        /*0dd8*/ 	.word	0x00000000
        /*0ddc*/ 	.short	0x010a
        /*0dde*/ 	.byte	0xff
	.zero		1


	//   ....[207]....
        /*0de0*/ 	.word	0x00009340
        /*0de4*/ 	.word	0x00000000
        /*0de8*/ 	.word	0x00000000
        /*0dec*/ 	.short	0x010a
        /*0dee*/ 	.byte	0xff
	.zero		1


	//   ....[208]....
        /*0df0*/ 	.word	0x000093a0
        /*0df4*/ 	.word	0x00000000
        /*0df8*/ 	.word	0x00000000
        /*0dfc*/ 	.short	0x010a
        /*0dfe*/ 	.byte	0xff
	.zero		1


	//   ....[209]....
        /*0e00*/ 	.word	0x00009400
        /*0e04*/ 	.word	0x00000000
        /*0e08*/ 	.word	0x00000000
        /*0e0c*/ 	.short	0x010a
        /*0e0e*/ 	.byte	0xff
	.zero		1


	//   ....[210]....
        /*0e10*/ 	.word	0x00009460
        /*0e14*/ 	.word	0x00000000
        /*0e18*/ 	.word	0x00000000
        /*0e1c*/ 	.short	0x010a
        /*0e1e*/ 	.byte	0xff
	.zero		1


	//   ....[211]....
        /*0e20*/ 	.word	0x000094c0
        /*0e24*/ 	.word	0x00000000
        /*0e28*/ 	.word	0x00000000
        /*0e2c*/ 	.short	0x010a
        /*0e2e*/ 	.byte	0xff
	.zero		1


	//   ....[212]....
        /*0e30*/ 	.word	0x00009520
        /*0e34*/ 	.word	0x00000000
        /*0e38*/ 	.word	0x00000000
        /*0e3c*/ 	.short	0x010a
        /*0e3e*/ 	.byte	0xff
	.zero		1


	//   ....[213]....
        /*0e40*/ 	.word	0x00009580
        /*0e44*/ 	.word	0x00000000
        /*0e48*/ 	.word	0x00000000
        /*0e4c*/ 	.short	0x010a
        /*0e4e*/ 	.byte	0xff
	.zero		1


	//   ....[214]....
        /*0e50*/ 	.word	0x000095e0
        /*0e54*/ 	.word	0x00000000
        /*0e58*/ 	.word	0x00000000
        /*0e5c*/ 	.short	0x010a
        /*0e5e*/ 	.byte	0xff
	.zero		1


	//   ....[215]....
        /*0e60*/ 	.word	0x00009640
        /*0e64*/ 	.word	0x00000000
        /*0e68*/ 	.word	0x00000000
        /*0e6c*/ 	.short	0x010a
        /*0e6e*/ 	.byte	0xff
	.zero		1


	//   ....[216]....
        /*0e70*/ 	.word	0x000096a0
        /*0e74*/ 	.word	0x00000000
        /*0e78*/ 	.word	0x00000000
        /*0e7c*/ 	.short	0x010a
        /*0e7e*/ 	.byte	0xff
	.zero		1


	//   ....[217]....
        /*0e80*/ 	.word	0x00009700
        /*0e84*/ 	.word	0x00000000
        /*0e88*/ 	.word	0x00000000
        /*0e8c*/ 	.short	0x010a
        /*0e8e*/ 	.byte	0xff
	.zero		1


	//   ....[218]....
        /*0e90*/ 	.word	0x00009760
        /*0e94*/ 	.word	0x00000000
        /*0e98*/ 	.word	0x00000000
        /*0e9c*/ 	.short	0x010a
        /*0e9e*/ 	.byte	0xff
	.zero		1


	//   ....[219]....
        /*0ea0*/ 	.word	0x000097c0
        /*0ea4*/ 	.word	0x00000000
        /*0ea8*/ 	.word	0x00000000
        /*0eac*/ 	.short	0x010a
        /*0eae*/ 	.byte	0xff
	.zero		1


	//   ....[220]....
        /*0eb0*/ 	.word	0x00009820
        /*0eb4*/ 	.word	0x00000000
        /*0eb8*/ 	.word	0x00000000
        /*0ebc*/ 	.short	0x010a
        /*0ebe*/ 	.byte	0xff
	.zero		1


	//   ....[221]....
        /*0ec0*/ 	.word	0x00009880
        /*0ec4*/ 	.word	0x00000000
        /*0ec8*/ 	.word	0x00000000
        /*0ecc*/ 	.short	0x010a
        /*0ece*/ 	.byte	0xff
	.zero		1


	//   ....[222]....
        /*0ed0*/ 	.word	0x000098e0
        /*0ed4*/ 	.word	0x00000000
        /*0ed8*/ 	.word	0x00000000
        /*0edc*/ 	.short	0x010a
        /*0ede*/ 	.byte	0xff
	.zero		1


	//   ....[223]....
        /*0ee0*/ 	.word	0x00009940
        /*0ee4*/ 	.word	0x00000000
        /*0ee8*/ 	.word	0x00000000
        /*0eec*/ 	.short	0x010a
        /*0eee*/ 	.byte	0xff
	.zero		1


	//   ....[224]....
        /*0ef0*/ 	.word	0x000099a0
        /*0ef4*/ 	.word	0x00000000
        /*0ef8*/ 	.word	0x00000000
        /*0efc*/ 	.short	0x010a
        /*0efe*/ 	.byte	0xff
	.zero		1


	//   ....[225]....
        /*0f00*/ 	.word	0x00009a00
        /*0f04*/ 	.word	0x00000000
        /*0f08*/ 	.word	0x00000000
        /*0f0c*/ 	.short	0x010a
        /*0f0e*/ 	.byte	0xff
	.zero		1


	//   ....[226]....
        /*0f10*/ 	.word	0x00009a60
        /*0f14*/ 	.word	0x00000000
        /*0f18*/ 	.word	0x00000000
        /*0f1c*/ 	.short	0x010a
        /*0f1e*/ 	.byte	0xff
	.zero		1


	//   ....[227]....
        /*0f20*/ 	.word	0x00009ac0
        /*0f24*/ 	.word	0x00000000
        /*0f28*/ 	.word	0x00000000
        /*0f2c*/ 	.short	0x010a
        /*0f2e*/ 	.byte	0xff
	.zero		1


	//   ....[228]....
        /*0f30*/ 	.word	0x00009b20
        /*0f34*/ 	.word	0x00000000
        /*0f38*/ 	.word	0x00000000
        /*0f3c*/ 	.short	0x010a
        /*0f3e*/ 	.byte	0xff
	.zero		1


	//   ....[229]....
        /*0f40*/ 	.word	0x00009b80
        /*0f44*/ 	.word	0x00000000
        /*0f48*/ 	.word	0x00000000
        /*0f4c*/ 	.short	0x010a
        /*0f4e*/ 	.byte	0xff
	.zero		1


	//   ....[230]....
        /*0f50*/ 	.word	0x00009be0
        /*0f54*/ 	.word	0x00000000
        /*0f58*/ 	.word	0x00000000
        /*0f5c*/ 	.short	0x010a
        /*0f5e*/ 	.byte	0xff
	.zero		1


	//   ....[231]....
        /*0f60*/ 	.word	0x00009c40
        /*0f64*/ 	.word	0x00000000
        /*0f68*/ 	.word	0x00000000
        /*0f6c*/ 	.short	0x010a
        /*0f6e*/ 	.byte	0xff
	.zero		1


	//   ....[232]....
        /*0f70*/ 	.word	0x00009ca0
        /*0f74*/ 	.word	0x00000000
        /*0f78*/ 	.word	0x00000000
        /*0f7c*/ 	.short	0x010a
        /*0f7e*/ 	.byte	0xff
	.zero		1


	//   ....[233]....
        /*0f80*/ 	.word	0x00009d00
        /*0f84*/ 	.word	0x00000000
        /*0f88*/ 	.word	0x00000000
        /*0f8c*/ 	.short	0x010a
        /*0f8e*/ 	.byte	0xff
	.zero		1


	//   ....[234]....
        /*0f90*/ 	.word	0x00009d60
        /*0f94*/ 	.word	0x00000000
        /*0f98*/ 	.word	0x00000000
        /*0f9c*/ 	.short	0x010a
        /*0f9e*/ 	.byte	0xff
	.zero		1


	//   ....[235]....
        /*0fa0*/ 	.word	0x00009dc0
        /*0fa4*/ 	.word	0x00000000
        /*0fa8*/ 	.word	0x00000000
        /*0fac*/ 	.short	0x010a
        /*0fae*/ 	.byte	0xff
	.zero		1


	//   ....[236]....
        /*0fb0*/ 	.word	0x00009e20
        /*0fb4*/ 	.word	0x00000000
        /*0fb8*/ 	.word	0x00000000
        /*0fbc*/ 	.short	0x010a
        /*0fbe*/ 	.byte	0xff
	.zero		1


	//   ....[237]....
        /*0fc0*/ 	.word	0x00009e80
        /*0fc4*/ 	.word	0x00000000
        /*0fc8*/ 	.word	0x00000000
        /*0fcc*/ 	.short	0x010a
        /*0fce*/ 	.byte	0xff
	.zero		1


	//   ....[238]....
        /*0fd0*/ 	.word	0x00009ee0
        /*0fd4*/ 	.word	0x00000000
        /*0fd8*/ 	.word	0x00000000
        /*0fdc*/ 	.short	0x010a
        /*0fde*/ 	.byte	0xff
	.zero		1


	//   ....[239]....
        /*0fe0*/ 	.word	0x00009f40
        /*0fe4*/ 	.word	0x00000000
        /*0fe8*/ 	.word	0x00000000
        /*0fec*/ 	.short	0x010a
        /*0fee*/ 	.byte	0xff
	.zero		1


	//   ....[240]....
        /*0ff0*/ 	.word	0x00009fa0
        /*0ff4*/ 	.word	0x00000000
        /*0ff8*/ 	.word	0x00000000
        /*0ffc*/ 	.short	0x010a
        /*0ffe*/ 	.byte	0xff
	.zero		1


	//   ....[241]....
        /*1000*/ 	.word	0x0000a000
        /*1004*/ 	.word	0x00000000
        /*1008*/ 	.word	0x00000000
        /*100c*/ 	.short	0x010a
        /*100e*/ 	.byte	0xff
	.zero		1


	//   ....[242]....
        /*1010*/ 	.word	0x0000a050
        /*1014*/ 	.word	0x00000002
        /*1018*/ 	.word	0x00000310
        /*101c*/ 	.short	0x010a
        /*101e*/ 	.byte	0xff
	.zero		1


	//   ....[243]....
        /*1020*/ 	.word	0x0000a0b0
        /*1024*/ 	.word	0x00000002
        /*1028*/ 	.word	0x000002c0
        /*102c*/ 	.short	0x010a
        /*102e*/ 	.byte	0xff
	.zero		1


	//   ....[244]....
        /*1030*/ 	.word	0x0000a100
        /*1034*/ 	.word	0x00000002
        /*1038*/ 	.word	0x000002b0
        /*103c*/ 	.short	0x010a
        /*103e*/ 	.byte	0xff
	.zero		1


	//   ....[245]....
        /*1040*/ 	.word	0x0000a160
        /*1044*/ 	.word	0x00000000
        /*1048*/ 	.word	0x000002c0
        /*104c*/ 	.short	0x010a
        /*104e*/ 	.byte	0xff
	.zero		1


	//   ....[246]....
        /*1050*/ 	.word	0x0000a1c0
        /*1054*/ 	.word	0x00000005
        /*1058*/ 	.word	0x00000008
        /*105c*/ 	.short	0x010a
        /*105e*/ 	.byte	0xff
	.zero		1


	//   ....[247]....
        /*1060*/ 	.word	0x0000a2b0
        /*1064*/ 	.word	0x00000000
        /*1068*/ 	.word	0x00000008
        /*106c*/ 	.short	0x010a
        /*106e*/ 	.byte	0xff
	.zero		1


	//   ....[248]....
        /*1070*/ 	.word	0x0000a300
        /*1074*/ 	.word	0x00000000
        /*1078*/ 	.word	0x000002b0
        /*107c*/ 	.short	0x010a
        /*107e*/ 	.byte	0xff
	.zero		1


	//   ....[249]....
        /*1080*/ 	.word	0x0000a360
        /*1084*/ 	.word	0x00000000
        /*1088*/ 	.word	0x000002f0
        /*108c*/ 	.short	0x010a
        /*108e*/ 	.byte	0xff
	.zero		1


	//   ....[250]....
        /*1090*/ 	.word	0x0000a3c0
        /*1094*/ 	.word	0x00000000
        /*1098*/ 	.word	0x00000000
        /*109c*/ 	.short	0x010a
        /*109e*/ 	.byte	0xff
	.zero		1


	//   ....[251]....
        /*10a0*/ 	.word	0x0000a420
        /*10a4*/ 	.word	0x00000000
        /*10a8*/ 	.word	0x00000000
        /*10ac*/ 	.short	0x010a
        /*10ae*/ 	.byte	0xff
	.zero		1


	//   ....[252]....
        /*10b0*/ 	.word	0x0000a480
        /*10b4*/ 	.word	0x00000000
        /*10b8*/ 	.word	0x00000000
        /*10bc*/ 	.short	0x010a
        /*10be*/ 	.byte	0xff
	.zero		1


	//   ....[253]....
        /*10c0*/ 	.word	0x0000a4e0
        /*10c4*/ 	.word	0x00000000
        /*10c8*/ 	.word	0x00000000
        /*10cc*/ 	.short	0x010a
        /*10ce*/ 	.byte	0xff
	.zero		1


	//   ....[254]....
        /*10d0*/ 	.word	0x0000a540
        /*10d4*/ 	.word	0x00000000
        /*10d8*/ 	.word	0x00000330
        /*10dc*/ 	.short	0x010a
        /*10de*/ 	.byte	0xff
	.zero		1


	//   ....[255]....
        /*10e0*/ 	.word	0x0000a590
        /*10e4*/ 	.word	0x00000003
        /*10e8*/ 	.word	0x000002b0
        /*10ec*/ 	.short	0x010a
        /*10ee*/ 	.byte	0xff
	.zero		1


	//   ....[0]....
        /*10f0*/ 	.word	0x0000a5f0
        /*10f4*/ 	.word	0x00000000
        /*10f8*/ 	.word	0x000002a8
        /*10fc*/ 	.short	0x010a
        /*10fe*/ 	.byte	0xff
	.zero		1


	//   ....[1]....
        /*1100*/ 	.word	0x0000a650
        /*1104*/ 	.word	0x00000000
        /*1108*/ 	.word	0x00000298
        /*110c*/ 	.short	0x010a
        /*110e*/ 	.byte	0xff
	.zero		1


	//   ....[2]....
        /*1110*/ 	.word	0x0000a6a0
        /*1114*/ 	.word	0x00000003
        /*1118*/ 	.word	0x000002b0
        /*111c*/ 	.short	0x010a
        /*111e*/ 	.byte	0xff
	.zero		1


	//   ....[3]....
        /*1120*/ 	.word	0x0000a700
        /*1124*/ 	.word	0x00000000
        /*1128*/ 	.word	0x00000290
        /*112c*/ 	.short	0x010a
        /*112e*/ 	.byte	0xff
	.zero		1


	//   ....[4]....
        /*1130*/ 	.word	0x0000a750
        /*1134*/ 	.word	0x0000008f
        /*1138*/ 	.word	0x000002d0
        /*113c*/ 	.short	0x010a
        /*113e*/ 	.byte	0xff
	.zero		1


	//----- nvinfo : EIATTR_NUM_MBARRIERS
	.align		4
.L_47:
        /*1140*/ 	.byte	0x03, 0x38
        /*1142*/ 	.short	0x0067


	//----- nvinfo : EIATTR_EXIT_INSTR_OFFSETS
	.align		4
        /*1144*/ 	.byte	0x04, 0x1c
        /*1146*/ 	.short	(.L_49 - .L_48)


	//   ....[0]....
.L_48:
        /*1148*/ 	.word	0x00004500


	//   ....[1]....
        /*114c*/ 	.word	0x00004a10


	//   ....[2]....
        /*1150*/ 	.word	0x00004a70


	//   ....[3]....
        /*1154*/ 	.word	0x00005cb0


	//   ....[4]....
        /*1158*/ 	.word	0x00006990


	//   ....[5]....
        /*115c*/ 	.word	0x000069d0


	//   ....[6]....
        /*1160*/ 	.word	0x00008fe0


	//----- nvinfo : EIATTR_MAX_THREADS
	.align		4
.L_49:
        /*1164*/ 	.byte	0x04, 0x05
        /*1166*/ 	.short	(.L_51 - .L_50)
.L_50:
        /*1168*/ 	.word	0x00000100
        /*116c*/ 	.word	0x00000001
        /*1170*/ 	.word	0x00000001


	//----- nvinfo : EIATTR_CRS_STACK_SIZE
	.align		4
.L_51:
        /*1174*/ 	.byte	0x04, 0x1e
        /*1176*/ 	.short	(.L_53 - .L_52)
.L_52:
        /*1178*/ 	.word	0x00000000


	//----- nvinfo : EIATTR_CBANK_PARAM_SIZE
	.align		4
.L_53:
        /*117c*/ 	.byte	0x03, 0x19
        /*117e*/ 	.short	0x0800


	//----- nvinfo : EIATTR_PARAM_CBANK
	.align		4
        /*1180*/ 	.byte	0x04, 0x0a
        /*1182*/ 	.short	(.L_55 - .L_54)
	.align		4
.L_54:
        /*1184*/ 	.word	index@(.nv.constant0._ZN7cutlass13device_kernelINS_4gemm6kernel13GemmUniversalIN4cute5tupleIJiiiiEEENS1_10collective13CollectiveMmaINS1_35MainloopSm100TmaUmmaWarpSpecializedILi41ELi2ELi4ENS5_IJNS4_1CILi8EEENSA_ILi1EEESC_EEEEENS5_IJNSA_ILi256EEENSA_ILi64EEENSA_ILi32EEEEEENS_12float_e4m3_tENS5_IJlSC_lEEESJ_SK_NS4_8TiledMMAINS4_8MMA_AtomIJNS4_10MMA_TraitsINS4_25SM100_MMA_F8F6F4_2x1SM_SSEJSJ_SJ_fSF_SG_NS4_17integral_constantINS4_4UMMA5MajorELSR_0EEESS_NSP_INSQ_7ScaleInELST_0EEESU_EEEEEENS4_6LayoutINS5_IJSC_SC_SC_EEENS5_IJNSA_ILi0EEESZ_SZ_EEEEENS5_IJNS4_10UnderscoreES12_S12_EEEEENS4_18SM100_TMA_2SM_LOADENS4_14ComposedLayoutINS4_7SwizzleILi1ELi4ELi3EEENS4_18smem_ptr_flag_bitsILi8EEENSX_INS5_IJSB_SH_EEENS5_IJSH_SC_EEEEEEEvNS4_8identityENS4_28SM100_TMA_2SM_LOAD_MULTICASTES1E_vS1F_EENS_8epilogue10collective18CollectiveEpilogueINS1I_23Sm100TmaWarpSpecializedILi1ELi1ELi64ELb0ELb0EEEJNS5_IJNSA_ILi128EEESG_SH_EEENS5_IJNSX_IS1N_SC_EENSX_ISG_SC_EEEEESJ_SK_SJ_SK_NS1I_6fusion15FusionCallbacksIS1M_NS1S_17LinearCombinationISJ_fSJ_fLNS_15FloatRoundStyleE2EEES1O_S1R_JEEENS4_5SM1004TMEM4LOAD26SM100_TMEM_LOAD_32dp32b64xENS4_13SM90_TMA_LOADENS16_INS17_ILi2ELi4ELi3EEES1A_NSX_INS5_IJSB_SG_EEENS5_IJSG_SC_EEEEEEENS4_39AutoVectorizingCopyWithAssumedAlignmentILi128EEENS4_14SM90_TMA_STOREES27_S29_S29_EEEvvEEEEvNT_6ParamsE)
        /*1188*/ 	.short	0x0380
        /*118a*/ 	.short	0x0800


	//----- nvinfo : EIATTR_SW_WAR
	.align		4
.L_55:
        /*118c*/ 	.byte	0x04, 0x36
        /*118e*/ 	.short	(.L_57 - .L_56)
.L_56:
        /*1190*/ 	.word	0x00000008
.L_57:


//--------------------- .nv.callgraph             --------------------------
	.section	.nv.callgraph,"",@"SHT_CUDA_CALLGRAPH"
	.align	4
	.sectionentsize	8
	.align		4
        /*0000*/ 	.word	0x00000000
	.align		4
        /*0004*/ 	.word	0xffffffff
	.align		4
        /*0008*/ 	.word	index@(_ZN7cutlass13device_kernelINS_4gemm6kernel13GemmUniversalIN4cute5tupleIJiiiiEEENS1_10collective13CollectiveMmaINS1_35MainloopSm100TmaUmmaWarpSpecializedILi41ELi2ELi4ENS5_IJNS4_1CILi8EEENSA_ILi1EEESC_EEEEENS5_IJNSA_ILi256EEENSA_ILi64EEENSA_ILi32EEEEEENS_12float_e4m3_tENS5_IJlSC_lEEESJ_SK_NS4_8TiledMMAINS4_8MMA_AtomIJNS4_10MMA_TraitsINS4_25SM100_MMA_F8F6F4_2x1SM_SSEJSJ_SJ_fSF_SG_NS4_17integral_constantINS4_4UMMA5MajorELSR_0EEESS_NSP_INSQ_7ScaleInELST_0EEESU_EEEEEENS4_6LayoutINS5_IJSC_SC_SC_EEENS5_IJNSA_ILi0EEESZ_SZ_EEEEENS5_IJNS4_10UnderscoreES12_S12_EEEEENS4_18SM100_TMA_2SM_LOADENS4_14ComposedLayoutINS4_7SwizzleILi1ELi4ELi3EEENS4_18smem_ptr_flag_bitsILi8EEENSX_INS5_IJSB_SH_EEENS5_IJSH_SC_EEEEEEEvNS4_8identityENS4_28SM100_TMA_2SM_LOAD_MULTICASTES1E_vS1F_EENS_8epilogue10collective18CollectiveEpilogueINS1I_23Sm100TmaWarpSpecializedILi1ELi1ELi64ELb0ELb0EEEJNS5_IJNSA_ILi128EEESG_SH_EEENS5_IJNSX_IS1N_SC_EENSX_ISG_SC_EEEEESJ_SK_SJ_SK_NS1I_6fusion15FusionCallbacksIS1M_NS1S_17LinearCombinationISJ_fSJ_fLNS_15FloatRoundStyleE2EEES1O_S1R_JEEENS4_5SM1004TMEM4LOAD26SM100_TMEM_LOAD_32dp32b64xENS4_13SM90_TMA_LOADENS16_INS17_ILi2ELi4ELi3EEES1A_NSX_INS5_IJSB_SG_EEENS5_IJSG_SC_EEEEEEENS4_39AutoVectorizingCopyWithAssumedAlignmentILi128EEENS4_14SM90_TMA_STOREES27_S29_S29_EEEvvEEEEvNT_6ParamsE)
	.align		4
        /*000c*/ 	.word	index@(__assertfail)
	.align		4
        /*0010*/ 	.word	0x00000000
	.align		4
        /*0014*/ 	.word	0xfffffffe
	.align		4
        /*0018*/ 	.word	0x00000000
	.align		4
        /*001c*/ 	.word	0xfffffffd
	.align		4
        /*0020*/ 	.word	0x00000000
	.align		4
        /*0024*/ 	.word	0xfffffffc


//--------------------- .nv.constant4             --------------------------
	.section	.nv.constant4,"a",@progbits
	.align	8
	.align		8
.nv.constant4:
        /*0000*/ 	.dword	__assertfail
	.align		8
        /*0008*/ 	.dword	__unnamed_1
	.align		8
        /*0010*/ 	.dword	__unnamed_2
	.align		8
        /*0018*/ 	.dword	_ZN40_INTERNAL_5e7ec2ce_4_k_cu_b59d70d7_332364cuda3std3__45__cpo5beginE
	.align		8
        /*0020*/ 	.dword	_ZN40_INTERNAL_5e7ec2ce_4_k_cu_b59d70d7_332364cuda3std3__45__cpo3endE
	.align		8
        /*0028*/ 	.dword	_ZN40_INTERNAL_5e7ec2ce_4_k_cu_b59d70d7_332364cuda3std3__45__cpo6cbeginE
	.align		8
        /*0030*/ 	.dword	_ZN40_INTERNAL_5e7ec2ce_4_k_cu_b59d70d7_332364cuda3std3__45__cpo4cendE
	.align		8
        /*0038*/ 	.dword	_ZN40_INTERNAL_5e7ec2ce_4_k_cu_b59d70d7_332364cuda3std3__442_GLOBAL__N__5e7ec2ce_4_k_cu_b59d70d7_332366ignoreE
	.align		8
        /*0040*/ 	.dword	_ZN40_INTERNAL_5e7ec2ce_4_k_cu_b59d70d7_332364cuda3std3__419piecewise_constructE
	.align		8
        /*0048*/ 	.dword	_ZN40_INTERNAL_5e7ec2ce_4_k_cu_b59d70d7_332364cuda3std3__48in_placeE
	.align		8
        /*0050*/ 	.dword	_ZN40_INTERNAL_5e7ec2ce_4_k_cu_b59d70d7_332364cuda3std6ranges3__45__cpo4swapE
	.align		8
        /*0058*/ 	.dword	_ZN40_INTERNAL_5e7ec2ce_4_k_cu_b59d70d7_332364cuda3std6ranges3__45__cpo9iter_moveE
	.align		8
        /*0060*/ 	.dword	_ZN40_INTERNAL_5e7ec2ce_4_k_cu_b59d70d7_332364cute7productE
	.align		8
        /*0068*/ 	.dword	_ZN40_INTERNAL_5e7ec2ce_4_k_cu_b59d70d7_332364cute1_E
	.align		8
        /*0070*/ 	.dword	$str$25
	.align		8
        /*0078*/ 	.dword	$str$26
	.align		8
        /*0080*/ 	.dword	$str$27
	.align		8
        /*0088*/ 	.dword	$str$28


//--------------------- .text._ZN7cutlass13device_kernelINS_4gemm6kernel13GemmUniversalIN4cute5tupleIJiiiiEEENS1_10collective13CollectiveMmaINS1_35MainloopSm100TmaUmmaWarpSpecializedILi41ELi2ELi4ENS5_IJNS4_1CILi8EEENSA_ILi1EEESC_EEEEENS5_IJNSA_ILi256EEENSA_ILi64EEENSA_ILi32EEEEEENS_12float_e4m3_tENS5_IJlSC_lEEESJ_SK_NS4_8TiledMMAINS4_8MMA_AtomIJNS4_10MMA_TraitsINS4_25SM100_MMA_F8F6F4_2x1SM_SSEJSJ_SJ_fSF_SG_NS4_17integral_constantINS4_4UMMA5MajorELSR_0EEESS_NSP_INSQ_7ScaleInELST_0EEESU_EEEEEENS4_6LayoutINS5_IJSC_SC_SC_EEENS5_IJNSA_ILi0EEESZ_SZ_EEEEENS5_IJNS4_10UnderscoreES12_S12_EEEEENS4_18SM100_TMA_2SM_LOADENS4_14ComposedLayoutINS4_7SwizzleILi1ELi4ELi3EEENS4_18smem_ptr_flag_bitsILi8EEENSX_INS5_IJSB_SH_EEENS5_IJSH_SC_EEEEEEEvNS4_8identityENS4_28SM100_TMA_2SM_LOAD_MULTICASTES1E_vS1F_EENS_8epilogue10collective18CollectiveEpilogueINS1I_23Sm100TmaWarpSpecializedILi1ELi1ELi64ELb0ELb0EEEJNS5_IJNSA_ILi128EEESG_SH_EEENS5_IJNSX_IS1N_SC_EENSX_ISG_SC_EEEEESJ_SK_SJ_SK_NS1I_6fusion15FusionCallbacksIS1M_NS1S_17LinearCombinationISJ_fSJ_fLNS_15FloatRoundStyleE2EEES1O_S1R_JEEENS4_5SM1004TMEM4LOAD26SM100_TMEM_LOAD_32dp32b64xENS4_13SM90_TMA_LOADENS16_INS17_ILi2ELi4ELi3EEES1A_NSX_INS5_IJSB_SG_EEENS5_IJSG_SC_EEEEEEENS4_39AutoVectorizingCopyWithAssumedAlignmentILi128EEENS4_14SM90_TMA_STOREES27_S29_S29_EEEvvEEEEvNT_6ParamsE --------------------------
	.section	.text._ZN7cutlass13device_kernelINS_4gemm6kernel13GemmUniversalIN4cute5tupleIJiiiiEEENS1_10collective13CollectiveMmaINS1_35MainloopSm100TmaUmmaWarpSpecializedILi41ELi2ELi4ENS5_IJNS4_1CILi8EEENSA_ILi1EEESC_EEEEENS5_IJNSA_ILi256EEENSA_ILi64EEENSA_ILi32EEEEEENS_12float_e4m3_tENS5_IJlSC_lEEESJ_SK_NS4_8TiledMMAINS4_8MMA_AtomIJNS4_10MMA_TraitsINS4_25SM100_MMA_F8F6F4_2x1SM_SSEJSJ_SJ_fSF_SG_NS4_17integral_constantINS4_4UMMA5MajorELSR_0EEESS_NSP_INSQ_7ScaleInELST_0EEESU_EEEEEENS4_6LayoutINS5_IJSC_SC_SC_EEENS5_IJNSA_ILi0EEESZ_SZ_EEEEENS5_IJNS4_10UnderscoreES12_S12_EEEEENS4_18SM100_TMA_2SM_LOADENS4_14ComposedLayoutINS4_7SwizzleILi1ELi4ELi3EEENS4_18smem_ptr_flag_bitsILi8EEENSX_INS5_IJSB_SH_EEENS5_IJSH_SC_EEEEEEEvNS4_8identityENS4_28SM100_TMA_2SM_LOAD_MULTICASTES1E_vS1F_EENS_8epilogue10collective18CollectiveEpilogueINS1I_23Sm100TmaWarpSpecializedILi1ELi1ELi64ELb0ELb0EEEJNS5_IJNSA_ILi128EEESG_SH_EEENS5_IJNSX_IS1N_SC_EENSX_ISG_SC_EEEEESJ_SK_SJ_SK_NS1I_6fusion15FusionCallbacksIS1M_NS1S_17LinearCombinationISJ_fSJ_fLNS_15FloatRoundStyleE2EEES1O_S1R_JEEENS4_5SM1004TMEM4LOAD26SM100_TMEM_LOAD_32dp32b64xENS4_13SM90_TMA_LOADENS16_INS17_ILi2ELi4ELi3EEES1A_NSX_INS5_IJSB_SG_EEENS5_IJSG_SC_EEEEEEENS4_39AutoVectorizingCopyWithAssumedAlignmentILi128EEENS4_14SM90_TMA_STOREES27_S29_S29_EEEvvEEEEvNT_6ParamsE,"ax",@progbits
	.align	128
.text._ZN7cutlass13device_kernelINS_4gemm6kernel13GemmUniversalIN4cute5tupleIJiiiiEEENS1_10collective13CollectiveMmaINS1_35MainloopSm100TmaUmmaWarpSpecializedILi41ELi2ELi4ENS5_IJNS4_1CILi8EEENSA_ILi1EEESC_EEEEENS5_IJNSA_ILi256EEENSA_ILi64EEENSA_ILi32EEEEEENS_12float_e4m3_tENS5_IJlSC_lEEESJ_SK_NS4_8TiledMMAINS4_8MMA_AtomIJNS4_10MMA_TraitsINS4_25SM100_MMA_F8F6F4_2x1SM_SSEJSJ_SJ_fSF_SG_NS4_17integral_constantINS4_4UMMA5MajorELSR_0EEESS_NSP_INSQ_7ScaleInELST_0EEESU_EEEEEENS4_6LayoutINS5_IJSC_SC_SC_EEENS5_IJNSA_ILi0EEESZ_SZ_EEEEENS5_IJNS4_10UnderscoreES12_S12_EEEEENS4_18SM100_TMA_2SM_LOADENS4_14ComposedLayoutINS4_7SwizzleILi1ELi4ELi3EEENS4_18smem_ptr_flag_bitsILi8EEENSX_INS5_IJSB_SH_EEENS5_IJSH_SC_EEEEEEEvNS4_8identityENS4_28SM100_TMA_2SM_LOAD_MULTICASTES1E_vS1F_EENS_8epilogue10collective18CollectiveEpilogueINS1I_23Sm100TmaWarpSpecializedILi1ELi1ELi64ELb0ELb0EEEJNS5_IJNSA_ILi128EEESG_SH_EEENS5_IJNSX_IS1N_SC_EENSX_ISG_SC_EEEEESJ_SK_SJ_SK_NS1I_6fusion15FusionCallbacksIS1M_NS1S_17LinearCombinationISJ_fSJ_fLNS_15FloatRoundStyleE2EEES1O_S1R_JEEENS4_5SM1004TMEM4LOAD26SM100_TMEM_LOAD_32dp32b64xENS4_13SM90_TMA_LOADENS16_INS17_ILi2ELi4ELi3EEES1A_NSX_INS5_IJSB_SG_EEENS5_IJSG_SC_EEEEEEENS4_39AutoVectorizingCopyWithAssumedAlignmentILi128EEENS4_14SM90_TMA_STOREES27_S29_S29_EEEvvEEEEvNT_6ParamsE:
        .type           _ZN7cutlass13device_kernelINS_4gemm6kernel13GemmUniversalIN4cute5tupleIJiiiiEEENS1_10collective13CollectiveMmaINS1_35MainloopSm100TmaUmmaWarpSpecializedILi41ELi2ELi4ENS5_IJNS4_1CILi8EEENSA_ILi1EEESC_EEEEENS5_IJNSA_ILi256EEENSA_ILi64EEENSA_ILi32EEEEEENS_12float_e4m3_tENS5_IJlSC_lEEESJ_SK_NS4_8TiledMMAINS4_8MMA_AtomIJNS4_10MMA_TraitsINS4_25SM100_MMA_F8F6F4_2x1SM_SSEJSJ_SJ_fSF_SG_NS4_17integral_constantINS4_4UMMA5MajorELSR_0EEESS_NSP_INSQ_7ScaleInELST_0EEESU_EEEEEENS4_6LayoutINS5_IJSC_SC_SC_EEENS5_IJNSA_ILi0EEESZ_SZ_EEEEENS5_IJNS4_10UnderscoreES12_S12_EEEEENS4_18SM100_TMA_2SM_LOADENS4_14ComposedLayoutINS4_7SwizzleILi1ELi4ELi3EEENS4_18smem_ptr_flag_bitsILi8EEENSX_INS5_IJSB_SH_EEENS5_IJSH_SC_EEEEEEEvNS4_8identityENS4_28SM100_TMA_2SM_LOAD_MULTICASTES1E_vS1F_EENS_8epilogue10collective18CollectiveEpilogueINS1I_23Sm100TmaWarpSpecializedILi1ELi1ELi64ELb0ELb0EEEJNS5_IJNSA_ILi128EEESG_SH_EEENS5_IJNSX_IS1N_SC_EENSX_ISG_SC_EEEEESJ_SK_SJ_SK_NS1I_6fusion15FusionCallbacksIS1M_NS1S_17LinearCombinationISJ_fSJ_fLNS_15FloatRoundStyleE2EEES1O_S1R_JEEENS4_5SM1004TMEM4LOAD26SM100_TMEM_LOAD_32dp32b64xENS4_13SM90_TMA_LOADENS16_INS17_ILi2ELi4ELi3EEES1A_NSX_INS5_IJSB_SG_EEENS5_IJSG_SC_EEEEEEENS4_39AutoVectorizingCopyWithAssumedAlignmentILi128EEENS4_14SM90_TMA_STOREES27_S29_S29_EEEvvEEEEvNT_6ParamsE,@function
        .size           _ZN7cutlass13device_kernelINS_4gemm6kernel13GemmUniversalIN4cute5tupleIJiiiiEEENS1_10collective13CollectiveMmaINS1_35MainloopSm100TmaUmmaWarpSpecializedILi41ELi2ELi4ENS5_IJNS4_1CILi8EEENSA_ILi1EEESC_EEEEENS5_IJNSA_ILi256EEENSA_ILi64EEENSA_ILi32EEEEEENS_12float_e4m3_tENS5_IJlSC_lEEESJ_SK_NS4_8TiledMMAINS4_8MMA_AtomIJNS4_10MMA_TraitsINS4_25SM100_MMA_F8F6F4_2x1SM_SSEJSJ_SJ_fSF_SG_NS4_17integral_constantINS4_4UMMA5MajorELSR_0EEESS_NSP_INSQ_7ScaleInELST_0EEESU_EEEEEENS4_6LayoutINS5_IJSC_SC_SC_EEENS5_IJNSA_ILi0EEESZ_SZ_EEEEENS5_IJNS4_10UnderscoreES12_S12_EEEEENS4_18SM100_TMA_2SM_LOADENS4_14ComposedLayoutINS4_7SwizzleILi1ELi4ELi3EEENS4_18smem_ptr_flag_bitsILi8EEENSX_INS5_IJSB_SH_EEENS5_IJSH_SC_EEEEEEEvNS4_8identityENS4_28SM100_TMA_2SM_LOAD_MULTICASTES1E_vS1F_EENS_8epilogue10collective18CollectiveEpilogueINS1I_23Sm100TmaWarpSpecializedILi1ELi1ELi64ELb0ELb0EEEJNS5_IJNSA_ILi128EEESG_SH_EEENS5_IJNSX_IS1N_SC_EENSX_ISG_SC_EEEEESJ_SK_SJ_SK_NS1I_6fusion15FusionCallbacksIS1M_NS1S_17LinearCombinationISJ_fSJ_fLNS_15FloatRoundStyleE2EEES1O_S1R_JEEENS4_5SM1004TMEM4LOAD26SM100_TMEM_LOAD_32dp32b64xENS4_13SM90_TMA_LOADENS16_INS17_ILi2ELi4ELi3EEES1A_NSX_INS5_IJSB_SG_EEENS5_IJSG_SC_EEEEEEENS4_39AutoVectorizingCopyWithAssumedAlignmentILi128EEENS4_14SM90_TMA_STOREES27_S29_S29_EEEvvEEEEvNT_6ParamsE,(.L_x_261 - _ZN7cutlass13device_kernelINS_4gemm6kernel13GemmUniversalIN4cute5tupleIJiiiiEEENS1_10collective13CollectiveMmaINS1_35MainloopSm100TmaUmmaWarpSpecializedILi41ELi2ELi4ENS5_IJNS4_1CILi8EEENSA_ILi1EEESC_EEEEENS5_IJNSA_ILi256EEENSA_ILi64EEENSA_ILi32EEEEEENS_12float_e4m3_tENS5_IJlSC_lEEESJ_SK_NS4_8TiledMMAINS4_8MMA_AtomIJNS4_10MMA_TraitsINS4_25SM100_MMA_F8F6F4_2x1SM_SSEJSJ_SJ_fSF_SG_NS4_17integral_constantINS4_4UMMA5MajorELSR_0EEESS_NSP_INSQ_7ScaleInELST_0EEESU_EEEEEENS4_6LayoutINS5_IJSC_SC_SC_EEENS5_IJNSA_ILi0EEESZ_SZ_EEEEENS5_IJNS4_10UnderscoreES12_S12_EEEEENS4_18SM100_TMA_2SM_LOADENS4_14ComposedLayoutINS4_7SwizzleILi1ELi4ELi3EEENS4_18smem_ptr_flag_bitsILi8EEENSX_INS5_IJSB_SH_EEENS5_IJSH_SC_EEEEEEEvNS4_8identityENS4_28SM100_TMA_2SM_LOAD_MULTICASTES1E_vS1F_EENS_8epilogue10collective18CollectiveEpilogueINS1I_23Sm100TmaWarpSpecializedILi1ELi1ELi64ELb0ELb0EEEJNS5_IJNSA_ILi128EEESG_SH_EEENS5_IJNSX_IS1N_SC_EENSX_ISG_SC_EEEEESJ_SK_SJ_SK_NS1I_6fusion15FusionCallbacksIS1M_NS1S_17LinearCombinationISJ_fSJ_fLNS_15FloatRoundStyleE2EEES1O_S1R_JEEENS4_5SM1004TMEM4LOAD26SM100_TMEM_LOAD_32dp32b64xENS4_13SM90_TMA_LOADENS16_INS17_ILi2ELi4ELi3EEES1A_NSX_INS5_IJSB_SG_EEENS5_IJSG_SC_EEEEEEENS4_39AutoVectorizingCopyWithAssumedAlignmentILi128EEENS4_14SM90_TMA_STOREES27_S29_S29_EEEvvEEEEvNT_6ParamsE)
        .other          _ZN7cutlass13device_kernelINS_4gemm6kernel13GemmUniversalIN4cute5tupleIJiiiiEEENS1_10collective13CollectiveMmaINS1_35MainloopSm100TmaUmmaWarpSpecializedILi41ELi2ELi4ENS5_IJNS4_1CILi8EEENSA_ILi1EEESC_EEEEENS5_IJNSA_ILi256EEENSA_ILi64EEENSA_ILi32EEEEEENS_12float_e4m3_tENS5_IJlSC_lEEESJ_SK_NS4_8TiledMMAINS4_8MMA_AtomIJNS4_10MMA_TraitsINS4_25SM100_MMA_F8F6F4_2x1SM_SSEJSJ_SJ_fSF_SG_NS4_17integral_constantINS4_4UMMA5MajorELSR_0EEESS_NSP_INSQ_7ScaleInELST_0EEESU_EEEEEENS4_6LayoutINS5_IJSC_SC_SC_EEENS5_IJNSA_ILi0EEESZ_SZ_EEEEENS5_IJNS4_10UnderscoreES12_S12_EEEEENS4_18SM100_TMA_2SM_LOADENS4_14ComposedLayoutINS4_7SwizzleILi1ELi4ELi3EEENS4_18smem_ptr_flag_bitsILi8EEENSX_INS5_IJSB_SH_EEENS5_IJSH_SC_EEEEEEEvNS4_8identityENS4_28SM100_TMA_2SM_LOAD_MULTICASTES1E_vS1F_EENS_8epilogue10collective18CollectiveEpilogueINS1I_23Sm100TmaWarpSpecializedILi1ELi1ELi64ELb0ELb0EEEJNS5_IJNSA_ILi128EEESG_SH_EEENS5_IJNSX_IS1N_SC_EENSX_ISG_SC_EEEEESJ_SK_SJ_SK_NS1I_6fusion15FusionCallbacksIS1M_NS1S_17LinearCombinationISJ_fSJ_fLNS_15FloatRoundStyleE2EEES1O_S1R_JEEENS4_5SM1004TMEM4LOAD26SM100_TMEM_LOAD_32dp32b64xENS4_13SM90_TMA_LOADENS16_INS17_ILi2ELi4ELi3EEES1A_NSX_INS5_IJSB_SG_EEENS5_IJSG_SC_EEEEEEENS4_39AutoVectorizingCopyWithAssumedAlignmentILi128EEENS4_14SM90_TMA_STOREES27_S29_S29_EEEvvEEEEvNT_6ParamsE,@"STO_CUDA_ENTRY STV_DEFAULT"
_ZN7cutlass13device_kernelINS_4gemm6kernel13GemmUniversalIN4cute5tupleIJiiiiEEENS1_10collective13CollectiveMmaINS1_35MainloopSm100TmaUmmaWarpSpecializedILi41ELi2ELi4ENS5_IJNS4_1CILi8EEENSA_ILi1EEESC_EEEEENS5_IJNSA_ILi256EEENSA_ILi64EEENSA_ILi32EEEEEENS_12float_e4m3_tENS5_IJlSC_lEEESJ_SK_NS4_8TiledMMAINS4_8MMA_AtomIJNS4_10MMA_TraitsINS4_25SM100_MMA_F8F6F4_2x1SM_SSEJSJ_SJ_fSF_SG_NS4_17integral_constantINS4_4UMMA5MajorELSR_0EEESS_NSP_INSQ_7ScaleInELST_0EEESU_EEEEEENS4_6LayoutINS5_IJSC_SC_SC_EEENS5_IJNSA_ILi0EEESZ_SZ_EEEEENS5_IJNS4_10UnderscoreES12_S12_EEEEENS4_18SM100_TMA_2SM_LOADENS4_14ComposedLayoutINS4_7SwizzleILi1ELi4ELi3EEENS4_18smem_ptr_flag_bitsILi8EEENSX_INS5_IJSB_SH_EEENS5_IJSH_SC_EEEEEEEvNS4_8identityENS4_28SM100_TMA_2SM_LOAD_MULTICASTES1E_vS1F_EENS_8epilogue10collective18CollectiveEpilogueINS1I_23Sm100TmaWarpSpecializedILi1ELi1ELi64ELb0ELb0EEEJNS5_IJNSA_ILi128EEESG_SH_EEENS5_IJNSX_IS1N_SC_EENSX_ISG_SC_EEEEESJ_SK_SJ_SK_NS1I_6fusion15FusionCallbacksIS1M_NS1S_17LinearCombinationISJ_fSJ_fLNS_15FloatRoundStyleE2EEES1O_S1R_JEEENS4_5SM1004TMEM4LOAD26SM100_TMEM_LOAD_32dp32b64xENS4_13SM90_TMA_LOADENS16_INS17_ILi2ELi4ELi3EEES1A_NSX_INS5_IJSB_SG_EEENS5_IJSG_SC_EEEEEEENS4_39AutoVectorizingCopyWithAssumedAlignmentILi128EEENS4_14SM90_TMA_STOREES27_S29_S29_EEEvvEEEEvNT_6ParamsE:
[----:B------:R-:W1:Y:S01]  /*0000*/  LDC R1, c[0x0][0x37c] ;  /* 0x0000df00ff017b82 */ /* 0x000e620000000800 */
[----:B------:R-:W2:Y:S01]  /*0010*/  S2R R131, SR_TID.X ;  /* 0x0000000000837919 */ /* 0x000ea20000002100 */
[----:B------:R-:W3:Y:S06]  /*0020*/  LDCU.64 UR8, c[0x0][0x890] ;  /* 0x00011200ff0877ac */ /* 0x000eec0008000a00 */
[----:B------:R-:W4:Y:S01]  /*0030*/  S2UR UR4, SR_CgaCtaId ;  /* 0x00000000000479c3 */ /* 0x000f220000008800 */
[----:B------:R-:W-:Y:S02]  /*0040*/  PRMT R141, RZ, 0x7610, R141 ;  /* 0x00007610ff8d7816 */ /* 0x000fe4000000008d */
[----:B------:R-:W-:Y:S01]  /*0050*/  ELECT P1, URZ, PT ;  /* 0x0000000000ff782f */ /* 0x000fe20003820000 */
[----:B---3--:R-:W-:-:S04]  /*0060*/  UISETP.NE.U32.AND UP0, UPT, UR8, URZ, UPT ;  /* 0x000000ff0800728c */ /* 0x008fc8000bf05070 */
[----:B------:R-:W-:Y:S02]  /*0070*/  UISETP.NE.AND.EX UP0, UPT, UR9, URZ, UPT, UP0 ;  /* 0x000000ff0900728c */ /* 0x000fe4000bf05300 */
[----:B----4-:R-:W-:Y:S02]  /*0080*/  ULOP3.LUT UR27, UR4, 0x1, URZ, 0xc0, !UPT ;  /* 0x00000001041b7892 */ /* 0x010fe4000f8ec0ff */
[----:B------:R-:W-:Y:S01]  /*0090*/  ULOP3.LUT UR29, UR4, 0x1, URZ, 0x3c, !UPT ;  /* 0x00000001041d7892 */ /* 0x000fe2000f8e3cff */
[----:B--2---:R-:W-:-:S05]  /*00a0*/  SHF.R.U32.HI R142, RZ, 0x5, R131 ;  /* 0x00000005ff8e7819 */ /* 0x004fca0000011683 */
[----:B------:R-:W2:Y:S02]  /*00b0*/  SHFL.IDX PT, R0, R142, RZ, 0x1f ;  /* 0x00001fff8e007589 */ /* 0x000ea400000e0000 */
[----:B--2---:R-:W-:Y:S01]  /*00c0*/  R2UR UR13, R0 ;  /* 0x00000000000d72ca */ /* 0x004fe200000e0000 */
[----:B-1----:R-:W-:-:S14]  /*00d0*/  BRA.U UP0, `(.L_x_0) ;  /* 0x0000000100307547 */ /* 0x002fdc000b800000 */
[----:B------:R-:W1:Y:S02]  /*00e0*/  LDCU.64 UR4, c[0x0][0x888] ;  /* 0x00011100ff0477ac */ /* 0x000e640008000a00 */
[----:B-1----:R-:W-:-:S04]  /*00f0*/  UISETP.NE.U32.AND UP0, UPT, UR4, URZ, UPT ;  /* 0x000000ff0400728c */ /* 0x002fc8000bf05070 */
[----:B------:R-:W-:-:S09]  /*0100*/  UISETP.NE.AND.EX UP0, UPT, UR5, URZ, UPT, UP0 ;  /* 0x000000ff0500728c */ /* 0x000fd2000bf05300 */
[----:B------:R-:W-:Y:S05]  /*0110*/  BRA.U !UP0, `(.L_x_1) ;  /* 0x0000000108147547 */ /* 0x000fea000b800000 */
[----:B------:R-:W1:Y:S01]  /*0120*/  LDC.64 R2, c[0x0][0x888] ;  /* 0x00022200ff027b82 */ /* 0x000e620000000a00 */
[----:B------:R-:W1:Y:S02]  /*0130*/  LDCU.64 UR4, c[0x0][0x358] ;  /* 0x00006b00ff0477ac */ /* 0x000e640008000a00 */
[----:B-1----:R1:W5:Y:S01]  /*0140*/  LDG.E R71, desc[UR4][R2.64] ;  /* 0x0000000402477981 */ /* 0x002362000c1e1900 */
[----:B------:R-:W-:Y:S01]  /*0150*/  HFMA2 R141, -RZ, RZ, 0, 5.9604644775390625e-08 ;  /* 0x00000001ff8d7431 */ /* 0x000fe200000001ff */
[----:B------:R-:W-:Y:S05]  /*0160*/  BRA `(.L_x_0) ;  /* 0x00000000000c7947 */ /* 0x000fea0003800000 */
.L_x_1:
[----:B------:R-:W1:Y:S01]  /*0170*/  LDCU UR4, c[0x0][0x880] ;  /* 0x00011000ff0477ac */ /* 0x000e620008000800 */
[----:B------:R-:W-:Y:S01]  /*0180*/  HFMA2 R141, -RZ, RZ, 0, 5.9604644775390625e-08 ;  /* 0x00000001ff8d7431 */ /* 0x000fe200000001ff */
[----:B-1----:R-:W-:-:S07]  /*0190*/  MOV R71, UR4 ;  /* 0x0000000400477c02 */ /* 0x002fce0008000f00 */
.L_x_0:
[----:B------:R-:W2:Y:S02]  /*01a0*/  LDCU.64 UR4, c[0x0][0x8b0] ;  /* 0x00011600ff0477ac */ /* 0x000ea40008000a00 */
[----:B--2---:R-:W-:-:S04]  /*01b0*/  UISETP.NE.U32.AND UP0, UPT, UR4, URZ, UPT ;  /* 0x000000ff0400728c */ /* 0x004fc8000bf05070 */
[----:B------:R-:W-:-:S09]  /*01c0*/  UISETP.NE.AND.EX UP0, UPT, UR5, URZ, UPT, UP0 ;  /* 0x000000ff0500728c */ /* 0x000fd2000bf05300 */
[----:B------:R-:W-:Y:S05]  /*01d0*/  BRA.U UP0, `(.L_x_2) ;  /* 0x0000000100287547 */ /* 0x000fea000b800000 */
[----:B------:R-:W2:Y:S02]  /*01e0*/  LDCU.64 UR4, c[0x0][0x8a8] ;  /* 0x00011500ff0477ac */ /* 0x000ea40008000a00 */
[----:B--2---:R-:W-:-:S04]  /*01f0*/  UISETP.NE.U32.AND UP0, UPT, UR4, URZ, UPT ;  /* 0x000000ff0400728c */ /* 0x004fc8000bf05070 */
[----:B------:R-:W-:-:S09]  /*0200*/  UISETP.NE.AND.EX UP0, UPT, UR5, URZ, UPT, UP0 ;  /* 0x000000ff0500728c */ /* 0x000fd2000bf05300 */
[----:B------:R-:W-:Y:S05]  /*0210*/  BRA.U !UP0, `(.L_x_3) ;  /* 0x0000000108107547 */ /* 0x000fea000b800000 */
[----:B-1----:R-:W1:Y:S01]  /*0220*/  LDC.64 R2, c[0x0][0x8a8] ;  /* 0x00022a00ff027b82 */ /* 0x002e620000000a00 */
[----:B------:R-:W1:Y:S02]  /*0230*/  LDCU.64 UR4, c[0x0][0x358] ;  /* 0x00006b00ff0477ac */ /* 0x000e640008000a00 */
[----:B-1----:R2:W5:Y:S01]  /*0240*/  LDG.E R70, desc[UR4][R2.64] ;  /* 0x0000000402467981 */ /* 0x002562000c1e1900 */
[----:B------:R-:W-:Y:S05]  /*0250*/  BRA `(.L_x_2) ;  /* 0x0000000000087947 */ /* 0x000fea0003800000 */
.L_x_3:
[----:B------:R-:W2:Y:S02]  /*0260*/  LDCU UR4, c[0x0][0x8a0] ;  /* 0x00011400ff0477ac */ /* 0x000ea40008000800 */
[----:B--2---:R-:W-:Y:S02]  /*0270*/  MOV R70, UR4 ;  /* 0x0000000400467c02 */ /* 0x004fe40008000f00 */
.L_x_2:
[----:B------:R-:W-:Y:S01]  /*0280*/  IMAD.U32 R0, RZ, RZ, UR13 ;  /* 0x0000000dff007e24 */ /* 0x000fe2000f8e00ff */
[----:B------:R-:W-:Y:S04]  /*0290*/  BSSY.RECONVERGENT B0, `(.L_x_4) ;  /* 0x000000c000007945 */ /* 0x000fe80003800200 */
[C---:B------:R-:W-:Y:S02]  /*02a0*/  ISETP.NE.OR P2, PT, R0.reuse, 0x1, !P1 ;  /* 0x000000010000780c */ /* 0x040fe40004f45670 */
[----:B------:R-:W-:-:S11]  /*02b0*/  ISETP.NE.OR P0, PT, R0, 0x3, !P1 ;  /* 0x000000030000780c */ /* 0x000fd60004f05670 */
[----:B------:R-:W-:Y:S05]  /*02c0*/  @P2 BRA `(.L_x_5) ;  /* 0x0000000000202947 */ /* 0x000fea0003800000 */
[----:B------:R-:W3:Y:S02]  /*02d0*/  LDCU.64 UR4, c[0x0][0x348] ;  /* 0x00006900ff0477ac */ /* 0x000ee40008000a00 */
[----:B---3--:R-:W-:Y:S02]  /*02e0*/  UIADD3 UR6, UP1, UPT, UR4, 0x80, URZ ;  /* 0x0000008004067890 */ /* 0x008fe4000ff3e0ff */
[----:B------:R-:W-:Y:S02]  /*02f0*/  UIADD3 UR4, UP0, UPT, UR4, 0x180, URZ ;  /* 0x0000018004047890 */ /* 0x000fe4000ff1e0ff */
[----:B------:R-:W-:Y:S02]  /*0300*/  UIADD3.X UR7, UPT, UPT, URZ, UR5, URZ, UP1, !UPT ;  /* 0x00000005ff077290 */ /* 0x000fe40008ffe4ff */
[----:B------:R-:W-:-:S07]  /*0310*/  UIADD3.X UR5, UPT, UPT, URZ, UR5, URZ, UP0, !UPT ;  /* 0x00000005ff057290 */ /* 0x000fce00087fe4ff */
[----:B------:R3:W-:Y:S02]  /*0320*/  UTMACCTL.PF [UR6] ;  /* 0x00000000060079b9 */ /* 0x0007e40008040000 */
[----:B------:R3:W-:Y:S02]  /*0330*/  UTMACCTL.PF [UR4] ;  /* 0x00000000040079b9 */ /* 0x0007e40008040000 */
[----:B---3--:R-:W-:Y:S01]  /*0340*/  NOP ;  /* 0x0000000000007918 */ /* 0x008fe20000000000 */
.L_x_5:
[----:B------:R-:W-:Y:S05]  /*0350*/  BSYNC.RECONVERGENT B0 ;  /* 0x0000000000007941 */ /* 0x000fea0003800200 */
.L_x_4:
[----:B------:R-:W-:Y:S04]  /*0360*/  BSSY.RECONVERGENT B0, `(.L_x_6) ;  /* 0x000000a000007945 */ /* 0x000fe80003800200 */
        /* <DEDUP_REMOVED lines=9> */
.L_x_7:
[----:B------:R-:W-:Y:S05]  /*0400*/  BSYNC.RECONVERGENT B0 ;  /* 0x0000000000007941 */ /* 0x000fea0003800200 */
.L_x_6:
[----:B------:R-:W3:Y:S01]  /*0410*/  LDCU.64 UR4, c[0x0][0x888] ;  /* 0x00011100ff0477ac */ /* 0x000ee20008000a00 */
[----:B------:R-:W-:Y:S02]  /*0420*/  UISETP.EQ.U32.AND UP2, UPT, UR8, URZ, UPT ;  /* 0x000000ff0800728c */ /* 0x000fe4000bf42070 */
[----:B------:R-:W-:Y:S02]  /*0430*/  UPLOP3.LUT UP4, UPT, UPT, UPT, UPT, 0x80, 0x8 ;  /* 0x000000000008789c */ /* 0x000fe40003f8f070 */
[----:B---3--:R-:W-:-:S04]  /*0440*/  UISETP.NE.U32.AND UP0, UPT, UR4, URZ, UPT ;  /* 0x000000ff0400728c */ /* 0x008fc8000bf05070 */
[----:B------:R-:W-:-:S04]  /*0450*/  UISETP.NE.AND.EX UP1, UPT, UR5, URZ, UPT, UP0 ;  /* 0x000000ff0500728c */ /* 0x000fc8000bf25300 */
[----:B------:R-:W-:-:S04]  /*0460*/  UISETP.EQ.OR.EX UP3, UPT, UR9, URZ, !UP1, UP2 ;  /* 0x000000ff0900728c */ /* 0x000fc8000cf62720 */
[----:B------:R-:W-:-:S05]  /*0470*/  UP2UR UR60, UPR, URZ, 0x8 ;  /* 0x00000008ff3c7883 */ /* 0x000fca0008000000 */
[----:B------:R-:W-:Y:S07]  /*0480*/  BRA.U !UP3, `(.L_x_8) ;  /* 0x000000010b207547 */ /* 0x000fee000b800000 */
[----:B------:R-:W-:Y:S01]  /*0490*/  UISETP.NE.U32.AND UP2, UPT, UR8, URZ, UPT ;  /* 0x000000ff0800728c */ /* 0x000fe2000bf45070 */
[----:B-----5:R-:W-:Y:S01]  /*04a0*/  FSETP.NEU.AND P0, PT, R71, RZ, PT ;  /* 0x000000ff4700720b */ /* 0x020fe20003f0d000 */
[----:B------:R-:W-:Y:S02]  /*04b0*/  USEL UR4, URZ, 0xffffffff, UP1 ;  /* 0xffffffffff047887 */ /* 0x000fe40008800000 */
[----:B------:R-:W-:-:S10]  /*04c0*/  UISETP.NE.AND.EX UP2, UPT, UR9, URZ, UPT, UP2 ;  /* 0x000000ff0900728c */ /* 0x000fd4000bf45320 */
[----:B------:R-:W-:Y:S01]  /*04d0*/  VOTEU.ANY UP0, P0 ;  /* 0x0000000000ff7886 */ /* 0x000fe20000000100 */
[----:B------:R-:W-:-:S04]  /*04e0*/  @!UP2 USEL UR4, URZ, 0xffffffff, UP0 ;  /* 0xffffffffff04a887 */ /* 0x000fc80008000000 */
[----:B------:R-:W-:-:S04]  /*04f0*/  ULOP3.LUT UR4, UR4, 0x1, URZ, 0xc0, !UPT ;  /* 0x0000000104047892 */ /* 0x000fc8000f8ec0ff */
[----:B------:R-:W-:-:S11]  /*0500*/  UISETP.NE.U32.AND UP4, UPT, UR4, 0x1, UPT ;  /* 0x000000010400788c */ /* 0x000fd6000bf85070 */
.L_x_8:
[----:B------:R-:W3:Y:S01]  /*0510*/  SHFL.IDX PT, R0, R142, RZ, 0x1f ;  /* 0x00001fff8e007589 */ /* 0x000ee200000e0000 */
[----:B------:R-:W-:-:S04]  /*0520*/  UISETP.NE.AND UP0, UPT, UR13, 0x2, UPT ;  /* 0x000000020d00788c */ /* 0x000fc8000bf05270 */
[----:B------:R-:W-:Y:S02]  /*0530*/  UISETP.EQ.AND UP2, UPT, UR27, URZ, !UP0 ;  /* 0x000000ff1b00728c */ /* 0x000fe4000c742270 */
[----:B------:R-:W-:-:S04]  /*0540*/  USEL UR43, URZ, 0x1, UP0 ;  /* 0x00000001ff2b7887 */ /* 0x000fc80008000000 */
[----:B------:R-:W-:Y:S02]  /*0550*/  PLOP3.LUT P3, PT, P1, PT, UP2, 0x80, 0x8 ;  /* 0x000000000008781c */ /* 0x000fe40000f6f028 */
[----:B---3--:R-:W-:-:S13]  /*0560*/  ISETP.NE.AND P0, PT, R0, RZ, PT ;  /* 0x000000ff0000720c */ /* 0x008fda0003f05270 */
[----:B------:R-:W-:Y:S05]  /*0570*/  @P0 BRA `(.L_x_9) ;  /* 0x00000004008c0947 */ /* 0x000fea0003800000 */
[----:B------:R-:W-:Y:S01]  /*0580*/  ELECT P0, URZ, PT ;  /* 0x0000000000ff782f */ /* 0x000fe20003800000 */
[----:B------:R-:W-:-:S12]  /*0590*/  BSSY.RECONVERGENT B0, `(.L_x_9) ;  /* 0x0000061000007945 */ /* 0x000fd80003800200 */
[----:B------:R-:W-:Y:S05]  /*05a0*/  @!P0 BRA `(.L_x_10) ;  /* 0x00000004007c8947 */ /* 0x000fea0003800000 */
[----:B------:R-:W3:Y:S01]  /*05b0*/  S2UR UR5, SR_CgaCtaId ;  /* 0x00000000000579c3 */ /* 0x000ee20000008800 */
[----:B------:R-:W-:Y:S01]  /*05c0*/  UMOV UR4, 0x400 ;  /* 0x0000040000047882 */ /* 0x000fe20000000000 */
[----:B------:R-:W-:Y:S01]  /*05d0*/  UMOV UR8, 0x1 ;  /* 0x0000000100087882 */ /* 0x000fe20000000000 */
[----:B------:R-:W-:Y:S01]  /*05e0*/  UMOV UR6, 0x4 ;  /* 0x0000000400067882 */ /* 0x000fe20000000000 */
[----:B------:R-:W-:-:S04]  /*05f0*/  UIADD3 UR8, UPT, UPT, -UR8, 0x100000, URZ ;  /* 0x0010000008087890 */ /* 0x000fc8000fffe1ff */
[----:B------:R-:W-:Y:S02]  /*0600*/  USHF.L.U32 UR9, UR8, 0xb, URZ ;  /* 0x0000000b08097899 */ /* 0x000fe400080006ff */
[----:B------:R-:W-:Y:S02]  /*0610*/  USHF.L.U32 UR8, UR8, 0x1, URZ ;  /* 0x0000000108087899 */ /* 0x000fe400080006ff */
[----:B------:R-:W-:-:S04]  /*0620*/  UIADD3 UR6, UPT, UPT, -UR6, 0x100000, URZ ;  /* 0x0010000006067890 */ /* 0x000fc8000fffe1ff */
[----:B------:R-:W-:Y:S02]  /*0630*/  USHF.L.U32 UR7, UR6, 0xb, URZ ;  /* 0x0000000b06077899 */ /* 0x000fe400080006ff */
[----:B------:R-:W-:Y:S02]  /*0640*/  USHF.L.U32 UR6, UR6, 0x1, URZ ;  /* 0x0000000106067899 */ /* 0x000fe400080006ff */
[----:B---3--:R-:W-:Y:S01]  /*0650*/  ULEA UR4, UR5, UR4, 0x18 ;  /* 0x0000000405047291 */ /* 0x008fe2000f8ec0ff */
[----:B------:R-:W3:Y:S11]  /*0660*/  FENCE.VIEW.ASYNC.S ;  /* 0x00000000000073c6 */ /* 0x000ef60000000000 */
[----:B---3--:R3:W4:Y:S01]  /*0670*/  SYNCS.EXCH.64 URZ, [UR4], UR8 ;  /* 0x0000000804ff75b2 */ /* 0x0087220008000100 */
[----:B------:R3:W1:Y:S01]  /*0680*/  SYNCS.EXCH.64 URZ, [UR4+0x148], UR6 ;  /* 0x0001480604ff75b2 */ /* 0x0006620008000100 */
        /* <DEDUP_REMOVED lines=79> */
[----:B------:R3:W1:Y:S02]  /*0b80*/  SYNCS.EXCH.64 URZ, [UR4+0x288], UR6 ;  /* 0x0002880604ff75b2 */ /* 0x0006640008000100 */
[----:B---34-:R-:W-:Y:S01]  /*0b90*/  NOP ;  /* 0x0000000000007918 */ /* 0x018fe20000000000 */
.L_x_10:
[----:B------:R-:W-:Y:S05]  /*0ba0*/  BSYNC.RECONVERGENT B0 ;  /* 0x0000000000007941 */ /* 0x000fea0003800200 */
.L_x_9:
[----:B------:R-:W3:Y:S01]  /*0bb0*/  SHFL.IDX PT, R0, R142, RZ, 0x1f ;  /* 0x00001fff8e007589 */ /* 0x000ee200000e0000 */
[----:B------:R-:W-:Y:S01]  /*0bc0*/  NOP ;  /* 0x0000000000007918 */ /* 0x000fe20000000000 */
[----:B---3--:R-:W-:-:S13]  /*0bd0*/  ISETP.NE.AND P0, PT, R0, 0x1, PT ;  /* 0x000000010000780c */ /* 0x008fda0003f05270 */
[----:B------:R-:W-:Y:S05]  /*0be0*/  @P0 BRA `(.L_x_11) ;  /* 0x0000000000400947 */ /* 0x000fea0003800000 */
        /* <DEDUP_REMOVED lines=9> */
[----:B------:R-:W-:Y:S01]  /*0c80*/  USHF.L.U32 UR6, UR6, 0x1, URZ ;  /* 0x0000000106067899 */ /* 0x000fe200080006ff */
[----:B------:R-:W-:Y:S01]  /*0c90*/  ELECT P0, URZ, PT ;  /* 0x0000000000ff782f */ /* 0x000fe20003800000 */
[----:B---3--:R-:W-:Y:S01]  /*0ca0*/  ULEA UR4, UR5, UR4, 0x18 ;  /* 0x0000000405047291 */ /* 0x008fe2000f8ec0ff */
[----:B------:R-:W3:Y:S11]  /*0cb0*/  FENCE.VIEW.ASYNC.S ;  /* 0x00000000000073c6 */ /* 0x000ef60000000000 */
[----:B---3--:R3:W4:Y:S01]  /*0cc0*/  SYNCS.EXCH.64 URZ, [UR4+0x290], UR8 ;  /* 0x0002900804ff75b2 */ /* 0x0087220008000100 */
[----:B------:R3:W1:Y:S01]  /*0cd0*/  SYNCS.EXCH.64 URZ, [UR4+0x298], UR6 ;  /* 0x0002980604ff75b2 */ /* 0x0006620008000100 */
[----:B------:R-:W-:Y:S01]  /*0ce0*/  NOP ;  /* 0x0000000000007918 */ /* 0x000fe20000000000 */
.L_x_11:
[----:B------:R-:W2:Y:S01]  /*0cf0*/  SHFL.IDX PT, R0, R142, RZ, 0x1f ;  /* 0x00001fff8e007589 */ /* 0x000ea200000e0000 */
[----:B------:R-:W-:Y:S01]  /*0d00*/  NOP ;  /* 0x0000000000007918 */ /* 0x000fe20000000000 */
[----:B--2---:R-:W-:-:S13]  /*0d10*/  ISETP.NE.AND P0, PT, R0, 0x3, PT ;  /* 0x000000030000780c */ /* 0x004fda0003f05270 */
[----:B------:R-:W-:Y:S05]  /*0d20*/  @P0 BRA `(.L_x_12) ;  /* 0x0000000000300947 */ /* 0x000fea0003800000 */
[----:B------:R-:W2:Y:S01]  /*0d30*/  S2UR UR5, SR_CgaCtaId ;  /* 0x00000000000579c3 */ /* 0x000ea20000008800 */
[----:B---3--:R-:W-:Y:S01]  /*0d40*/  UMOV UR6, 0x400 ;  /* 0x0000040000067882 */ /* 0x008fe20000000000 */
[----:B------:R-:W-:Y:S01]  /*0d50*/  UMOV UR4, 0x20 ;  /* 0x0000002000047882 */ /* 0x000fe20000000000 */
[----:B------:R-:W-:Y:S01]  /*0d60*/  ELECT P0, URZ, PT ;  /* 0x0000000000ff782f */ /* 0x000fe20003800000 */
[----:B--2---:R-:W-:Y:S02]  /*0d70*/  ULEA UR6, UR5, UR6, 0x18 ;  /* 0x0000000605067291 */ /* 0x004fe4000f8ec0ff */
[----:B------:R-:W-:-:S04]  /*0d80*/  UIADD3 UR4, UPT, UPT, -UR4, 0x100000, URZ ;  /* 0x0010000004047890 */ /* 0x000fc8000fffe1ff */
[----:B------:R-:W-:Y:S02]  /*0d90*/  USHF.L.U32 UR5, UR4, 0xb, URZ ;  /* 0x0000000b04057899 */ /* 0x000fe400080006ff */
[----:B------:R-:W-:Y:S01]  /*0da0*/  USHF.L.U32 UR4, UR4, 0x1, URZ ;  /* 0x0000000104047899 */ /* 0x000fe200080006ff */
[----:B------:R-:W2:Y:S11]  /*0db0*/  FENCE.VIEW.ASYNC.S ;  /* 0x00000000000073c6 */ /* 0x000eb60000000000 */
[----:B--2---:R2:W3:Y:S01]  /*0dc0*/  SYNCS.EXCH.64 URZ, [UR6+0x2a0], UR4 ;  /* 0x0002a00406ff75b2 */ /* 0x0044e20008000100 */
[----:B------:R2:W1:Y:S01]  /*0dd0*/  SYNCS.EXCH.64 URZ, [UR6+0x2a8], UR4 ;  /* 0x0002a80406ff75b2 */ /* 0x0004620008000100 */
[----:B------:R-:W-:Y:S01]  /*0de0*/  NOP ;  /* 0x0000000000007918 */ /* 0x000fe20000000000 */
.L_x_12:
[----:B------:R-:W4:Y:S01]  /*0df0*/  SHFL.IDX PT, R0, R142, RZ, 0x1f ;  /* 0x00001fff8e007589 */ /* 0x000f2200000e0000 */
[----:B------:R-:W-:Y:S01]  /*0e00*/  NOP ;  /* 0x0000000000007918 */ /* 0x000fe20000000000 */
[----:B----4-:R-:W-:-:S13]  /*0e10*/  ISETP.NE.AND P0, PT, R0, 0x4, PT ;  /* 0x000000040000780c */ /* 0x010fda0003f05270 */
[----:B------:R-:W-:Y:S05]  /*0e20*/  @P0 BRA `(.L_x_13) ;  /* 0x00000000004c0947 */ /* 0x000fea0003800000 */
[----:B--2---:R-:W2:Y:S01]  /*0e30*/  S2UR UR5, SR_CgaCtaId ;  /* 0x00000000000579c3 */ /* 0x004ea20000008800 */
[----:B---3--:R-:W-:Y:S01]  /*0e40*/  UMOV UR4, 0x720 ;  /* 0x0000072000047882 */ /* 0x008fe20000000000 */
[----:B------:R-:W-:Y:S01]  /*0e50*/  UMOV UR6, 0x400 ;  /* 0x0000040000067882 */ /* 0x000fe20000000000 */
[----:B------:R-:W-:Y:S01]  /*0e60*/  USEL UR4, UR4, 0x620, UP4 ;  /* 0x0000062004047887 */ /* 0x000fe2000a000000 */
[----:B------:R-:W-:Y:S01]  /*0e70*/  UMOV UR8, 0x1 ;  /* 0x0000000100087882 */ /* 0x000fe20000000000 */
[----:B------:R-:W-:Y:S01]  /*0e80*/  ELECT P0, URZ, PT ;  /* 0x0000000000ff782f */ /* 0x000fe20003800000 */
[----:B------:R-:W-:-:S04]  /*0e90*/  UIADD3 UR8, UPT, UPT, -UR8, 0x100000, URZ ;  /* 0x0010000008087890 */ /* 0x000fc8000fffe1ff */
[----:B------:R-:W-:Y:S02]  /*0ea0*/  USHF.L.U32 UR9, UR8, 0xb, URZ ;  /* 0x0000000b08097899 */ /* 0x000fe400080006ff */
[----:B------:R-:W-:Y:S02]  /*0eb0*/  USHF.L.U32 UR8, UR8, 0x1, URZ ;  /* 0x0000000108087899 */ /* 0x000fe400080006ff */
[----:B--2---:R-:W-:Y:S02]  /*0ec0*/  ULEA UR6, UR5, UR6, 0x18 ;  /* 0x0000000605067291 */ /* 0x004fe4000f8ec0ff */
[----:B------:R-:W-:-:S04]  /*0ed0*/  UIADD3 UR4, UPT, UPT, -UR4, 0x100000, URZ ;  /* 0x0010000004047890 */ /* 0x000fc8000fffe1ff */
[----:B------:R-:W-:Y:S02]  /*0ee0*/  USHF.L.U32 UR5, UR4, 0xb, URZ ;  /* 0x0000000b04057899 */ /* 0x000fe400080006ff */
[----:B------:R-:W-:Y:S01]  /*0ef0*/  USHF.L.U32 UR4, UR4, 0x1, URZ ;  /* 0x0000000104047899 */ /* 0x000fe200080006ff */
[----:B------:R-:W2:Y:S03]  /*0f00*/  FENCE.VIEW.ASYNC.S ;  /* 0x00000000000073c6 */ /* 0x000ea60000000000 */
[----:B--2---:R4:W2:Y:S08]  /*0f10*/  SYNCS.EXCH.64 URZ, [UR6+0x2b0], UR8 ;  /* 0x0002b00806ff75b2 */ /* 0x0048b00008000100 */
[----:B------:R4:W3:Y:S01]  /*0f20*/  SYNCS.EXCH.64 URZ, [UR6+0x2c0], UR4 ;  /* 0x0002c00406ff75b2 */ /* 0x0008e20008000100 */
[----:B------:R4:W1:Y:S01]  /*0f30*/  SYNCS.EXCH.64 URZ, [UR6+0x2b8], UR8 ;  /* 0x0002b80806ff75b2 */ /* 0x0008620008000100 */
[----:B------:R4:W1:Y:S02]  /*0f40*/  SYNCS.EXCH.64 URZ, [UR6+0x2c8], UR4 ;  /* 0x0002c80406ff75b2 */ /* 0x0008640008000100 */
[----:B----4-:R-:W-:Y:S01]  /*0f50*/  NOP ;  /* 0x0000000000007918 */ /* 0x010fe20000000000 */
.L_x_13:
[----:B------:R-:W4:Y:S01]  /*0f60*/  SHFL.IDX PT, R0, R142, RZ, 0x1f ;  /* 0x00001fff8e007589 */ /* 0x000f2200000e0000 */
[----:B------:R-:W-:Y:S01]  /*0f70*/  NOP ;  /* 0x0000000000007918 */ /* 0x000fe20000000000 */
[----:B----4-:R-:W-:-:S13]  /*0f80*/  ISETP.NE.AND P0, PT, R0, 0x5, PT ;  /* 0x000000050000780c */ /* 0x010fda0003f05270 */
[----:B------:R-:W-:Y:S05]  /*0f90*/  @P0 BRA `(.L_x_14) ;  /* 0x0000000000580947 */ /* 0x000fea0003800000 */
[----:B--2---:R-:W2:Y:S01]  /*0fa0*/  S2UR UR5, SR_CgaCtaId ;  /* 0x00000000000579c3 */ /* 0x004ea20000008800 */
[----:B---3--:R-:W-:Y:S01]  /*0fb0*/  UMOV UR4, 0x400 ;  /* 0x0000040000047882 */ /* 0x008fe20000000000 */
        /* <DEDUP_REMOVED lines=9> */
[----:B--2---:R-:W-:Y:S01]  /*1050*/  ULEA UR4, UR5, UR4, 0x18 ;  /* 0x0000000405047291 */ /* 0x004fe2000f8ec0ff */
[----:B------:R-:W2:Y:S11]  /*1060*/  FENCE.VIEW.ASYNC.S ;  /* 0x00000000000073c6 */ /* 0x000eb60000000000 */
[----:B--2---:R4:W2:Y:S01]  /*1070*/  SYNCS.EXCH.64 URZ, [UR4+0x2d0], UR6 ;  /* 0x0002d00604ff75b2 */ /* 0x0048a20008000100 */
[----:B------:R4:W3:Y:S01]  /*1080*/  SYNCS.EXCH.64 URZ, [UR4+0x2f0], UR8 ;  /* 0x0002f00804ff75b2 */ /* 0x0008e20008000100 */
[----:B------:R4:W1:Y:S01]  /*1090*/  SYNCS.EXCH.64 URZ, [UR4+0x2d8], UR6 ;  /* 0x0002d80604ff75b2 */ /* 0x0008620008000100 */
[----:B------:R4:W1:Y:S01]  /*10a0*/  SYNCS.EXCH.64 URZ, [UR4+0x2f8], UR8 ;  /* 0x0002f80804ff75b2 */ /* 0x0008620008000100 */
[----:B------:R4:W1:Y:S01]  /*10b0*/  SYNCS.EXCH.64 URZ, [UR4+0x2e0], UR6 ;  /* 0x0002e00604ff75b2 */ /* 0x0008620008000100 */
[----:B------:R4:W1:Y:S01]  /*10c0*/  SYNCS.EXCH.64 URZ, [UR4+0x300], UR8 ;  /* 0x0003000804ff75b2 */ /* 0x0008620008000100 */
[----:B------:R4:W1:Y:S01]  /*10d0*/  SYNCS.EXCH.64 URZ, [UR4+0x2e8], UR6 ;  /* 0x0002e80604ff75b2 */ /* 0x0008620008000100 */
[----:B------:R4:W1:Y:S02]  /*10e0*/  SYNCS.EXCH.64 URZ, [UR4+0x308], UR8 ;  /* 0x0003080804ff75b2 */ /* 0x0008640008000100 */
[----:B----4-:R-:W-:Y:S01]  /*10f0*/  NOP ;  /* 0x0000000000007918 */ /* 0x010fe20000000000 */
.L_x_14:
[----:B------:R-:W4:Y:S01]  /*1100*/  SHFL.IDX PT, R0, R142, RZ, 0x1f ;  /* 0x00001fff8e007589 */ /* 0x000f2200000e0000 */
[----:B------:R-:W-:Y:S01]  /*1110*/  ISETP.NE.OR P1, PT, RZ, UR13, !P1 ;  /* 0x0000000dff007c0c */ /* 0x000fe2000cf25670 */
[----:B------:R-:W-:Y:S01]  /*1120*/  NOP ;  /* 0x0000000000007918 */ /* 0x000fe20000000000 */
[----:B----4-:R-:W-:-:S13]  /*1130*/  ISETP.NE.AND P0, PT, R0, 0x3, PT ;  /* 0x000000030000780c */ /* 0x010fda0003f05270 */
[----:B------:R-:W-:Y:S05]  /*1140*/  @P0 BRA `(.L_x_15) ;  /* 0x0000000000380947 */ /* 0x000fea0003800000 */
[----:B--2---:R-:W2:Y:S01]  /*1150*/  S2UR UR5, SR_CgaCtaId ;  /* 0x00000000000579c3 */ /* 0x004ea20000008800 */
[----:B---3--:R-:W-:Y:S01]  /*1160*/  UMOV UR4, 0x400 ;  /* 0x0000040000047882 */ /* 0x008fe20000000000 */
[----:B------:R-:W-:Y:S01]  /*1170*/  UMOV UR6, 0x20 ;  /* 0x0000002000067882 */ /* 0x000fe20000000000 */
[----:B------:R-:W-:Y:S01]  /*1180*/  ELECT P0, URZ, PT ;  /* 0x0000000000ff782f */ /* 0x000fe20003800000 */
[----:B------:R-:W-:-:S04]  /*1190*/  UIADD3 UR6, UPT, UPT, -UR6, 0x100000, URZ ;  /* 0x0010000006067890 */ /* 0x000fc8000fffe1ff */
[----:B------:R-:W-:Y:S02]  /*11a0*/  USHF.L.U32 UR7, UR6, 0xb, URZ ;  /* 0x0000000b06077899 */ /* 0x000fe400080006ff */
[----:B------:R-:W-:Y:S02]  /*11b0*/  USHF.L.U32 UR6, UR6, 0x1, URZ ;  /* 0x0000000106067899 */ /* 0x000fe400080006ff */
[----:B--2---:R-:W-:Y:S01]  /*11c0*/  ULEA UR4, UR5, UR4, 0x18 ;  /* 0x0000000405047291 */ /* 0x004fe2000f8ec0ff */
[----:B------:R-:W2:Y:S11]  /*11d0*/  FENCE.VIEW.ASYNC.S ;  /* 0x00000000000073c6 */ /* 0x000eb60000000000 */
[----:B--2---:R4:W2:Y:S01]  /*11e0*/  SYNCS.EXCH.64 URZ, [UR4+0x310], UR6 ;  /* 0x0003100604ff75b2 */ /* 0x0048a20008000100 */
[----:B------:R4:W3:Y:S01]  /*11f0*/  SYNCS.EXCH.64 URZ, [UR4+0x320], UR6 ;  /* 0x0003200604ff75b2 */ /* 0x0008e20008000100 */
[----:B------:R4:W1:Y:S01]  /*1200*/  SYNCS.EXCH.64 URZ, [UR4+0x318], UR6 ;  /* 0x0003180604ff75b2 */ /* 0x0008620008000100 */
[----:B------:R4:W1:Y:S02]  /*1210*/  SYNCS.EXCH.64 URZ, [UR4+0x328], UR6 ;  /* 0x0003280604ff75b2 */ /* 0x0008640008000100 */
[----:B----4-:R-:W-:Y:S01]  /*1220*/  NOP ;  /* 0x0000000000007918 */ /* 0x010fe20000000000 */
.L_x_15:
[----:B---3--:R-:W3:Y:S01]  /*1230*/  S2UR UR7, SR_CgaCtaId ;  /* 0x00000000000779c3 */ /* 0x008ee20000008800 */
[----:B------:R-:W-:Y:S01]  /*1240*/  VOTEU.ALL UP0, P1 ;  /* 0x0000000000ff7886 */ /* 0x000fe20000800000 */
[----:B--2---:R-:W-:Y:S01]  /*1250*/  UMOV UR4, 0x20 ;  /* 0x0000002000047882 */ /* 0x004fe20000000000 */
[----:B------:R-:W-:Y:S01]  /*1260*/  NOP ;  /* 0x0000000000007918 */ /* 0x000fe20000000000 */
[----:B------:R-:W-:Y:S01]  /*1270*/  LOP3.LUT R0, R131, 0x1f, RZ, 0xc0, !PT ;  /* 0x0000001f83007812 */ /* 0x000fe200078ec0ff */
[----:B------:R-:W-:Y:S01]  /*1280*/  UISETP.NE.AND UP5, UPT, UR13, URZ, UPT ;  /* 0x000000ff0d00728c */ /* 0x000fe2000bfa5270 */
[----:B------:R-:W-:Y:S01]  /*1290*/  @!UP0 UMOV UR6, 0x400 ;  /* 0x0000040000068882 */ /* 0x000fe20000000000 */
[----:B------:R-:W-:-:S04]  /*12a0*/  @!UP0 UIADD3 UR4, UPT, UPT, -UR4, 0x100000, URZ ;  /* 0x0010000004048890 */ /* 0x000fc8000fffe1ff */
[----:B------:R-:W-:Y:S02]  /*12b0*/  @!UP0 USHF.L.U32 UR5, UR4, 0xb, URZ ;  /* 0x0000000b04058899 */ /* 0x000fe400080006ff */
[----:B------:R-:W-:Y:S02]  /*12c0*/  @!UP0 USHF.L.U32 UR4, UR4, 0x1, URZ ;  /* 0x0000000104048899 */ /* 0x000fe400080006ff */
[----:B---3--:R-:W-:Y:S01]  /*12d0*/  @!UP0 ULEA UR6, UR7, UR6, 0x18 ;  /* 0x0000000607068291 */ /* 0x008fe2000f8ec0ff */
[----:B------:R-:W2:Y:S01]  /*12e0*/  LDCU UR7, c[0x0][0x36c] ;  /* 0x00006d80ff0777ac */ /* 0x000ea20008000800 */
[----:B------:R-:W-:Y:S01]  /*12f0*/  VOTEU.ALL UP0, P1 ;  /* 0x0000000000ff7886 */ /* 0x000fe20000800000 */
[----:B------:R-:W3:Y:S09]  /*1300*/  FENCE.VIEW.ASYNC.S ;  /* 0x00000000000073c6 */ /* 0x000ef20000000000 */
[----:B---3--:R3:W4:Y:S01]  /*1310*/  @!UP0 SYNCS.EXCH.64 URZ, [UR6+0x330], UR4 ;  /* 0x0003300406ff85b2 */ /* 0x0087220008000100 */
[----:B--2---:R-:W-:-:S09]  /*1320*/  UISETP.EQ.U32.AND UP6, UPT, UR7, 0x1, UPT ;  /* 0x000000010700788c */ /* 0x004fd2000bfc2070 */
[----:B---3--:R-:W-:Y:S05]  /*1330*/  BRA.U !UP6, `(.L_x_16) ;  /* 0x000000010e087547 */ /* 0x008fea000b800000 */
[----:B-1--4-:R-:W-:Y:S01]  /*1340*/  UCGABAR_ARV ;  /* 0x00000000000079c7 */ /* 0x012fe20008000000 */
[----:B------:R-:W-:Y:S05]  /*1350*/  BRA `(.L_x_17) ;  /* 0x0000000000047947 */ /* 0x000fea0003800000 */
.L_x_16:
[----:B-1--4-:R-:W-:Y:S01]  /*1360*/  NOP ;  /* 0x0000000000007918 */ /* 0x012fe20000000000 */
.L_x_17:
[----:B------:R-:W1:Y:S01]  /*1370*/  S2UR UR22, SR_CTAID.X ;  /* 0x00000000001679c3 */ /* 0x000e620000002500 */
[----:B------:R-:W-:-:S05]  /*1380*/  CS2R.32 R3, SR_CgaSize ;  /* 0x0000000000037805 */ /* 0x000fca0000008a00 */
[----:B------:R-:W-:-:S05]  /*1390*/  IMAD R3, R3, -0xa0, RZ ;  /* 0xffffff6003037824 */ /* 0x000fca00078e02ff */
[----:B------:R-:W-:-:S14]  /*13a0*/  R2UR UR5, R3 ;  /* 0x00000000030572ca */ /* 0x000fdc00000e0000 */
[----:B------:R-:W2:Y:S01]  /*13b0*/  LDCU UR5, c[0x0][UR5+0x2b0] ;  /* 0x00005600050577ac */ /* 0x000ea20008000800 */
[----:B------:R-:W-:-:S05]  /*13c0*/  CS2R.32 R3, SR_CgaSize ;  /* 0x0000000000037805 */ /* 0x000fca0000008a00 */
[----:B------:R-:W-:-:S05]  /*13d0*/  IMAD R3, R3, -0xa0, RZ ;  /* 0xffffff6003037824 */ /* 0x000fca00078e02ff */
[----:B------:R-:W-:-:S14]  /*13e0*/  R2UR UR4, R3 ;  /* 0x00000000030472ca */ /* 0x000fdc00000e0000 */
[----:B------:R-:W3:Y:S01]  /*13f0*/  LDCU UR4, c[0x0][UR4+0x2b4] ;  /* 0x00005680040477ac */ /* 0x000ee20008000800 */
[----:B------:R-:W4:Y:S01]  /*1400*/  S2UR UR46, SR_CTAID.Y ;  /* 0x00000000002e79c3 */ /* 0x000f220000002600 */
[----:B------:R-:W-:-:S05]  /*1410*/  CS2R.32 R3, SR_CgaSize ;  /* 0x0000000000037805 */ /* 0x000fca0000008a00 */
[----:B------:R-:W-:-:S05]  /*1420*/  IMAD R3, R3, -0xa0, RZ ;  /* 0xffffff6003037824 */ /* 0x000fca00078e02ff */
[----:B------:R-:W-:-:S14]  /*1430*/  R2UR UR55, R3 ;  /* 0x00000000033772ca */ /* 0x000fdc00000e0000 */
[----:B------:R-:W3:Y:S01]  /*1440*/  LDCU UR55, c[0x0][UR55+0x2a0] ;  /* 0x00005400373777ac */ /* 0x000ee20008000800 */
[----:B------:R-:W-:-:S05]  /*1450*/  CS2R.32 R3, SR_CgaSize ;  /* 0x0000000000037805 */ /* 0x000fca0000008a00 */
[----:B------:R-:W-:-:S05]  /*1460*/  IMAD R3, R3, -0xa0, RZ ;  /* 0xffffff6003037824 */ /* 0x000fca00078e02ff */
[----:B------:R-:W-:-:S14]  /*1470*/  R2UR UR59, R3 ;  /* 0x00000000033b72ca */ /* 0x000fdc00000e0000 */
[----:B------:R-:W3:Y:S01]  /*1480*/  LDCU UR59, c[0x0][UR59+0x2a4] ;  /* 0x000054803b3b77ac */ /* 0x000ee20008000800 */
[----:B------:R-:W3:Y:S01]  /*1490*/  S2UR UR7, SR_CgaCtaId ;  /* 0x00000000000779c3 */ /* 0x000ee20000008800 */
[----:B------:R-:W-:Y:S01]  /*14a0*/  UISETP.GT.U32.AND UP0, UPT, UR27, 0xffff, UPT ;  /* 0x0000ffff1b00788c */ /* 0x000fe2000bf04070 */
[----:B------:R-:W3:Y:S01]  /*14b0*/  LDCU UR20, c[0x0][0xb24] ;  /* 0x00016480ff1477ac */ /* 0x000ee20008000800 */
[----:B------:R-:W3:Y:S01]  /*14c0*/  LDCU UR42, c[0x0][0xb24] ;  /* 0x00016480ff2a77ac */ /* 0x000ee20008000800 */
[----:B-1----:R-:W-:Y:S01]  /*14d0*/  I2FP.F32.U32 R3, UR22 ;  /* 0x0000001600037c45 */ /* 0x002fe20008201000 */
[----:B------:R-:W1:Y:S04]  /*14e0*/  LDCU UR25, c[0x0][0xb30] ;  /* 0x00016600ff1977ac */ /* 0x000e680008000800 */
[----:B--2---:R-:W-:Y:S01]  /*14f0*/  FMUL R3, R3, UR5 ;  /* 0x0000000503037c20 */ /* 0x004fe20008400000 */
[----:B------:R-:W-:Y:S01]  /*1500*/  USEL UR5, UR27, 0xffff, !UP0 ;  /* 0x0000ffff1b057887 */ /* 0x000fe2000c000000 */
[----:B----4-:R-:W-:-:S04]  /*1510*/  I2FP.F32.U32 R2, UR46 ;  /* 0x0000002e00027c45 */ /* 0x010fc80008201000 */
[----:B------:R-:W2:Y:S01]  /*1520*/  F2I.U32.TRUNC.NTZ R3, R3 ;  /* 0x0000000300037305 */ /* 0x000ea2000020f000 */
[----:B------:R-:W-:Y:S01]  /*1530*/  ULOP3.LUT UR24, UR5, 0xffff, URZ, 0xc0, !UPT ;  /* 0x0000ffff05187892 */ /* 0x000fe2000f8ec0ff */
[----:B---3--:R-:W-:Y:S01]  /*1540*/  FMUL R2, R2, UR4 ;  /* 0x0000000402027c20 */ /* 0x008fe20008400000 */
[----:B------:R-:W-:-:S05]  /*1550*/  USHF.L.U32 UR28, UR7, 0x7, URZ ;  /* 0x00000007071c7899 */ /* 0x000fca00080006ff */
[----:B------:R-:W3:Y:S01]  /*1560*/  F2I.U32.TRUNC.NTZ R2, R2 ;  /* 0x0000000200027305 */ /* 0x000ee2000020f000 */
[----:B--2---:R-:W-:Y:S02]  /*1570*/  R2UR UR4, R3 ;  /* 0x00000000030472ca */ /* 0x004fe400000e0000 */
[----:B------:R-:W-:Y:S02]  /*1580*/  PRMT R3, RZ, 0x7610, R3 ;  /* 0x00007610ff037816 */ /* 0x000fe40000000003 */
[----:B---3--:R-:W-:Y:S02]  /*1590*/  R2UR UR6, R2 ;  /* 0x00000000020672ca */ /* 0x008fe400000e0000 */
[----:B------:R-:W-:-:S07]  /*15a0*/  PRMT R2, RZ, 0x7610, R2 ;  /* 0x00007610ff027816 */ /* 0x000fce0000000002 */
[----:B------:R-:W-:-:S04]  /*15b0*/  UIADD3 UR5, UPT, UPT, -UR4, URZ, URZ ;  /* 0x000000ff04057290 */ /* 0x000fc8000fffe1ff */
[----:B------:R-:W-:Y:S02]  /*15c0*/  UIMAD UR55, UR55, UR5, UR22 ;  /* 0x00000005373772a4 */ /* 0x000fe4000f8e0216 */
[----:B------:R-:W-:-:S04]  /*15d0*/  UIADD3 UR4, UPT, UPT, -UR6, URZ, URZ ;  /* 0x000000ff06047290 */ /* 0x000fc8000fffe1ff */
[----:B------:R-:W-:Y:S01]  /*15e0*/  UIMAD UR59, UR59, UR4, UR46 ;  /* 0x000000043b3b72a4 */ /* 0x000fe2000f8e022e */
[----:B-1----:R-:W-:Y:S11]  /*15f0*/  BRA.U UP5, `(.L_x_18) ;  /* 0x0000000105647547 */ /* 0x002ff6000b800000 */
[----:B------:R-:W-:Y:S02]  /*1600*/  UISETP.NE.AND UP0, UPT, UR59, URZ, UPT ;  /* 0x000000ff3b00728c */ /* 0x000fe4000bf05270 */
[----:B------:R-:W-:Y:S02]  /*1610*/  ULOP3.LUT UR4, UR55, 0x2, URZ, 0x3c, !UPT ;  /* 0x0000000237047892 */ /* 0x000fe4000f8e3cff */
[----:B------:R-:W-:Y:S02]  /*1620*/  UISETP.GT.U32.AND UP2, UPT, UR55, 0x1, UP0 ;  /* 0x000000013700788c */ /* 0x000fe40008744070 */
[----:B------:R-:W-:Y:S02]  /*1630*/  ULOP3.LUT UR5, UR55, 0x4, URZ, 0x3c, !UPT ;  /* 0x0000000437057892 */ /* 0x000fe4000f8e3cff */
[----:B------:R-:W-:Y:S02]  /*1640*/  USEL UR8, URZ, 0x1, UP2 ;  /* 0x00000001ff087887 */ /* 0x000fe40009000000 */
[----:B------:R-:W-:-:S02]  /*1650*/  USEL UR7, URZ, 0x2, UP2 ;  /* 0x00000002ff077887 */ /* 0x000fc40009000000 */
[----:B------:R-:W-:Y:S02]  /*1660*/  UISETP.GT.U32.AND UP2, UPT, UR4, 0x1, UP0 ;  /* 0x000000010400788c */ /* 0x000fe40008744070 */
[----:B------:R-:W-:Y:S02]  /*1670*/  ULOP3.LUT UR4, UR55, 0x6, URZ, 0x3c, !UPT ;  /* 0x0000000637047892 */ /* 0x000fe4000f8e3cff */
[----:B------:R-:W-:Y:S02]  /*1680*/  USEL UR6, URZ, 0x4, UP2 ;  /* 0x00000004ff067887 */ /* 0x000fe40009000000 */
[----:B------:R-:W-:Y:S02]  /*1690*/  USEL UR9, URZ, 0x8, UP2 ;  /* 0x00000008ff097887 */ /* 0x000fe40009000000 */
[----:B------:R-:W-:Y:S02]  /*16a0*/  UISETP.GT.U32.AND UP2, UPT, UR5, 0x1, UP0 ;  /* 0x000000010500788c */ /* 0x000fe40008744070 */
[----:B------:R-:W-:-:S02]  /*16b0*/  UISETP.GT.U32.AND UP0, UPT, UR4, 0x1, UP0 ;  /* 0x000000010400788c */ /* 0x000fc40008704070 */
[----:B------:R-:W-:Y:S02]  /*16c0*/  USEL UR4, URZ, 0x10, UP2 ;  /* 0x00000010ff047887 */ /* 0x000fe40009000000 */
[----:B------:R-:W-:Y:S02]  /*16d0*/  UIADD3 UR5, UPT, UPT, UR6, UR7, UR8 ;  /* 0x0000000706057290 */ /* 0x000fe4000fffe008 */
[----:B------:R-:W-:Y:S02]  /*16e0*/  USEL UR7, URZ, 0x40, UP0 ;  /* 0x00000040ff077887 */ /* 0x000fe40008000000 */
[----:B------:R-:W-:Y:S02]  /*16f0*/  USEL UR8, URZ, 0x20, UP2 ;  /* 0x00000020ff087887 */ /* 0x000fe40009000000 */
[----:B------:R-:W-:Y:S02]  /*1700*/  UIADD3 UR5, UPT, UPT, UR4, UR5, UR9 ;  /* 0x0000000504057290 */ /* 0x000fe4000fffe009 */
[----:B------:R-:W-:-:S02]  /*1710*/  ULOP3.LUT UR4, UR55, 0xfffffffe, URZ, 0xc0, !UPT ;  /* 0xfffffffe37047892 */ /* 0x000fc4000f8ec0ff */
[----:B------:R-:W-:Y:S02]  /*1720*/  USEL UR6, URZ, 0x80, UP0 ;  /* 0x00000080ff067887 */ /* 0x000fe40008000000 */
[----:B------:R-:W-:-:S03]  /*1730*/  UIADD3 UR5, UPT, UPT, UR7, UR5, UR8 ;  /* 0x0000000507057290 */ /* 0x000fc6000fffe008 */
[----:B------:R-:W-:Y:S01]  /*1740*/  UMOV UR7, 0x3 ;  /* 0x0000000300077882 */ /* 0x000fe20000000000 */
[----:B------:R-:W-:Y:S02]  /*1750*/  UIADD3 UR5, UPT, UPT, UR5, UR6, URZ ;  /* 0x0000000605057290 */ /* 0x000fe4000fffe0ff */
[----:B------:R-:W-:-:S04]  /*1760*/  USHF.L.U32 UR4, UR7, UR4, URZ ;  /* 0x0000000407047299 */ /* 0x000fc800080006ff */
[----:B------:R-:W-:Y:S02]  /*1770*/  MOV R3, UR5 ;  /* 0x0000000500037c02 */ /* 0x000fe40008000f00 */
[----:B------:R-:W-:-:S07]  /*1780*/  MOV R2, UR4 ;  /* 0x0000000400027c02 */ /* 0x000fce0008000f00 */
.L_x_18:
[----:B------:R-:W1:Y:S01]  /*1790*/  S2UR UR36, SR_CTAID.Z ;  /* 0x00000000002479c3 */ /* 0x000e620000002700 */
[----:B------:R-:W-:Y:S01]  /*17a0*/  UISETP.GE.AND UP0, UPT, UR20, 0x1, UPT ;  /* 0x000000011400788c */ /* 0x000fe2000bf06270 */
[----:B------:R-:W-:Y:S01]  /*17b0*/  UMOV UR26, 0x55 ;  /* 0x00000055001a7882 */ /* 0x000fe20000000000 */
[----:B------:R-:W-:-:S07]  /*17c0*/  UMOV UR45, UR22 ;  /* 0x00000016002d7c82 */ /* 0x000fce0008000000 */
[----:B------:R-:W-:Y:S05]  /*17d0*/  BRA.U !UP0, `(.L_x_19) ;  /* 0x0000000108d47547 */ /* 0x000fea000b800000 */
[----:B------:R-:W2:Y:S01]  /*17e0*/  LDCU.128 UR16, c[0x0][0xb10] ;  /* 0x00016200ff1077ac */ /* 0x000ea20008000c00 */
[----:B------:R-:W3:Y:S01]  /*17f0*/  LDCU UR12, c[0x0][0x370] ;  /* 0x00006e00ff0c77ac */ /* 0x000ee20008000800 */
[----:B------:R-:W4:Y:S01]  /*1800*/  LDCU UR8, c[0x0][0x374] ;  /* 0x00006e80ff0877ac */ /* 0x000f220008000800 */
[----:B------:R-:W1:Y:S01]  /*1810*/  LDCU UR21, c[0x0][0xb0c] ;  /* 0x00016180ff1577ac */ /* 0x000e620008000800 */
[----:B------:R-:W1:Y:S01]  /*1820*/  LDCU UR23, c[0x0][0xb20] ;  /* 0x00016400ff1777ac */ /* 0x000e620008000800 */
[----:B--2---:R-:W-:Y:S01]  /*1830*/  UIMAD.WIDE.U32 UR4, UR22, UR16, URZ ;  /* 0x00000010160472a5 */ /* 0x004fe2000f8e00ff */
[----:B------:R-:W2:Y:S01]  /*1840*/  LDCU.64 UR14, c[0x0][0xb28] ;  /* 0x00016500ff0e77ac */ /* 0x000ea20008000a00 */
[----:B------:R-:W-:-:S05]  /*1850*/  UISETP.NE.AND UP3, UPT, UR18, 0x1, UPT ;  /* 0x000000011200788c */ /* 0x000fca000bf65270 */
[----:B------:R-:W-:Y:S01]  /*1860*/  UMOV UR4, UR5 ;  /* 0x0000000500047c82 */ /* 0x000fe20008000000 */
[----:B---3--:R-:W-:Y:S02]  /*1870*/  UIMAD.WIDE.U32 UR6, UR12, UR16, URZ ;  /* 0x000000100c0672a5 */ /* 0x008fe4000f8e00ff */
[----:B------:R-:W-:Y:S02]  /*1880*/  USHF.R.U32.HI UR9, URZ, UR17, UR4 ;  /* 0x00000011ff097299 */ /* 0x000fe40008011604 */
[----:B----4-:R-:W-:Y:S02]  /*1890*/  UIMAD.WIDE.U32 UR4, UR8, UR19, URZ ;  /* 0x00000013080472a5 */ /* 0x010fe4000f8e00ff */
[----:B-1----:R-:W-:Y:S01]  /*18a0*/  UISETP.NE.AND UP0, UPT, UR21, 0x1, UPT ;  /* 0x000000011500788c */ /* 0x002fe2000bf05270 */
[----:B------:R-:W-:Y:S01]  /*18b0*/  UMOV UR6, UR7 ;  /* 0x0000000700067c82 */ /* 0x000fe20008000000 */
[----:B------:R-:W-:-:S03]  /*18c0*/  UISETP.NE.AND UP2, UPT, UR20, 0x1, UPT ;  /* 0x000000011400788c */ /* 0x000fc6000bf45270 */
[----:B------:R-:W-:Y:S01]  /*18d0*/  UMOV UR4, UR5 ;  /* 0x0000000500047c82 */ /* 0x000fe20008000000 */
[----:B------:R-:W-:Y:S02]  /*18e0*/  USEL UR45, UR22, UR9, !UP0 ;  /* 0x00000009162d7287 */ /* 0x000fe4000c000000 */
[----:B------:R-:W-:-:S03]  /*18f0*/  @UP3 USHF.R.U32.HI UR8, URZ, UR23, UR4 ;  /* 0x00000017ff083299 */ /* 0x000fc60008011604 */
[----:B------:R-:W-:Y:S02]  /*1900*/  @UP0 USHF.R.U32.HI UR12, URZ, UR17, UR6 ;  /* 0x00000011ff0c0299 */ /* 0x000fe40008011606 */
[----:B------:R-:W-:Y:S02]  /*1910*/  UIMAD.WIDE.U32 UR6, UR46, UR19, URZ ;  /* 0x000000132e0672a5 */ /* 0x000fe4000f8e00ff */
[----:B--2---:R-:W-:Y:S02]  /*1920*/  UIMAD.WIDE.U32 UR4, UR8, UR14, URZ ;  /* 0x0000000e080472a5 */ /* 0x004fe4000f8e00ff */
[----:B------:R-:W-:-:S03]  /*1930*/  UIMAD.WIDE.U32 UR10, UR12, UR14, URZ ;  /* 0x0000000e0c0a72a5 */ /* 0x000fc6000f8e00ff */
[----:B------:R-:W-:Y:S02]  /*1940*/  UMOV UR6, UR7 ;  /* 0x0000000700067c82 */ /* 0x000fe40008000000 */
[----:B------:R-:W-:Y:S01]  /*1950*/  UMOV UR4, UR5 ;  /* 0x0000000500047c82 */ /* 0x000fe20008000000 */
[----:B------:R-:W-:Y:S02]  /*1960*/  USHF.R.U32.HI UR6, URZ, UR23, UR6 ;  /* 0x00000017ff067299 */ /* 0x000fe40008011606 */
[----:B------:R-:W-:Y:S01]  /*1970*/  @UP2 USHF.R.U32.HI UR8, URZ, UR15, UR4 ;  /* 0x0000000fff082299 */ /* 0x000fe20008011604 */
[----:B------:R-:W-:Y:S01]  /*1980*/  UMOV UR5, UR11 ;  /* 0x0000000b00057c82 */ /* 0x000fe20008000000 */
[----:B------:R-:W-:Y:S02]  /*1990*/  USEL UR4, UR46, UR6, !UP3 ;  /* 0x000000062e047287 */ /* 0x000fe4000d800000 */
[----:B------:R-:W-:Y:S02]  /*19a0*/  @UP2 USHF.R.U32.HI UR12, URZ, UR15, UR5 ;  /* 0x0000000fff0c2299 */ /* 0x000fe40008011605 */
[----:B------:R-:W-:-:S02]  /*19b0*/  UIMAD UR5, UR8, UR20, URZ ;  /* 0x00000014080572a4 */ /* 0x000fc4000f8e02ff */
[----:B------:R-:W-:Y:S02]  /*19c0*/  UIMAD UR8, UR12, UR20, URZ ;  /* 0x000000140c0872a4 */ /* 0x000fe4000f8e02ff */
[----:B------:R-:W-:Y:S02]  /*19d0*/  UISETP.GE.AND UP0, UPT, UR4, UR5, UPT ;  /* 0x000000050400728c */ /* 0x000fe4000bf06270 */
[----:B------:R-:W-:Y:S02]  /*19e0*/  UIMAD.WIDE.U32 UR6, UR4, UR14, URZ ;  /* 0x0000000e040672a5 */ /* 0x000fe4000f8e00ff */
[----:B------:R-:W-:Y:S02]  /*19f0*/  UISETP.GE.OR UP0, UPT, UR45, UR8, UP0 ;  /* 0x000000082d00728c */ /* 0x000fe40008706670 */
[----:B------:R-:W-:Y:S02]  /*1a00*/  UIMAD.WIDE.U32 UR8, UR45, UR14, URZ ;  /* 0x0000000e2d0872a5 */ /* 0x000fe4000f8e00ff */
[----:B------:R-:W-:Y:S01]  /*1a10*/  UIADD3 UR8, UPT, UPT, -UR45, URZ, URZ ;  /* 0x000000ff2d087290 */ /* 0x000fe2000fffe1ff */
[----:B------:R-:W-:Y:S01]  /*1a20*/  UMOV UR5, UR7 ;  /* 0x0000000700057c82 */ /* 0x000fe20008000000 */
[----:B------:R-:W-:-:S02]  /*1a30*/  UIADD3 UR7, UPT, UPT, -UR4, URZ, URZ ;  /* 0x000000ff04077290 */ /* 0x000fc4000fffe1ff */
[----:B------:R-:W-:-:S03]  /*1a40*/  USHF.R.U32.HI UR5, URZ, UR15, UR5 ;  /* 0x0000000fff057299 */ /* 0x000fc60008011605 */
[----:B------:R-:W-:Y:S01]  /*1a50*/  @!UP0 UMOV UR6, UR9 ;  /* 0x0000000900068c82 */ /* 0x000fe20008000000 */
[----:B------:R-:W-:Y:S02]  /*1a60*/  UIMAD UR46, UR18, UR7, UR46 ;  /* 0x00000007122e72a4 */ /* 0x000fe4000f8e022e */
[----:B------:R-:W-:Y:S02]  /*1a70*/  USEL UR5, UR4, UR5, !UP2 ;  /* 0x0000000504057287 */ /* 0x000fe4000d000000 */
[----:B------:R-:W-:Y:S02]  /*1a80*/  @!UP0 USHF.R.U32.HI UR6, URZ, UR15, UR6 ;  /* 0x0000000fff068299 */ /* 0x000fe40008011606 */
[----:B------:R-:W-:Y:S02]  /*1a90*/  UIADD3 UR7, UPT, UPT, -UR5, URZ, URZ ;  /* 0x000000ff05077290 */ /* 0x000fe4000fffe1ff */
[----:B------:R-:W-:Y:S02]  /*1aa0*/  @!UP0 USEL UR6, UR45, UR6, !UP2 ;  /* 0x000000062d068287 */ /* 0x000fe4000d000000 */
[----:B------:R-:W-:-:S02]  /*1ab0*/  UIMAD UR7, UR20, UR7, UR4 ;  /* 0x00000007140772a4 */ /* 0x000fc4000f8e0204 */
[----:B------:R-:W-:Y:S02]  /*1ac0*/  @!UP0 UIADD3 UR5, UPT, UPT, UR5, -UR6, URZ ;  /* 0x8000000605058290 */ /* 0x000fe4000fffe0ff */
[----:B------:R-:W-:Y:S02]  /*1ad0*/  @!UP0 UIMAD UR7, UR7, UR12, UR6 ;  /* 0x0000000c070782a4 */ /* 0x000fe4000f8e0206 */
[----:B------:R-:W-:Y:S02]  /*1ae0*/  @!UP0 UIMAD UR4, UR5, UR20, UR45 ;  /* 0x00000014050482a4 */ /* 0x000fe4000f8e022d */
[----:B------:R-:W-:Y:S02]  /*1af0*/  UIMAD UR5, UR21, UR8, UR22 ;  /* 0x00000008150572a4 */ /* 0x000fe4000f8e0216 */
[----:B------:R-:W-:Y:S01]  /*1b00*/  UIMAD UR46, UR4, UR18, UR46 ;  /* 0x00000012042e72a4 */ /* 0x000fe2000f8e022e */
[----:B------:R-:W-:Y:S02]  /*1b10*/  @!UP0 UMOV UR45, UR7 ;  /* 0x00000007002d8c82 */ /* 0x000fe40008000000 */
[----:B------:R-:W-:-:S12]  /*1b20*/  UIMAD UR45, UR45, UR21, UR5 ;  /* 0x000000152d2d72a4 */ /* 0x000fd8000f8e0205 */
.L_x_19:
[----:B------:R-:W-:Y:S02]  /*1b30*/  UISETP.NE.AND UP2, UPT, UR25, 0x1, UPT ;  /* 0x000000011900788c */ /* 0x000fe4000bf45270 */
[----:B------:R-:W-:Y:S02]  /*1b40*/  UISETP.NE.AND UP0, UPT, UR13, 0x2, UPT ;  /* 0x000000020d00788c */ /* 0x000fe4000bf05270 */
[----:B------:R-:W-:Y:S02]  /*1b50*/  ULOP3.LUT UR28, UR28, 0x300, URZ, 0xc0, !UPT ;  /* 0x000003001c1c7892 */ /* 0x000fe4000f8ec0ff */
[----:B------:R-:W-:-:S03]  /*1b60*/  USHF.L.U32 UR24, UR26, UR24, URZ ;  /* 0x000000181a187299 */ /* 0x000fc600080006ff */
[----:B------:R-:W-:Y:S09]  /*1b70*/  BRA.U UP2, `(.L_x_20) ;  /* 0x0000000102407547 */ /* 0x000ff2000b800000 */
[----:B------:R-:W2:Y:S01]  /*1b80*/  LDCU.128 UR8, c[0x0][0xb10] ;  /* 0x00016200ff0877ac */ /* 0x000ea20008000c00 */
[----:B------:R-:W3:Y:S01]  /*1b90*/  LDCU UR12, c[0x0][0xb0c] ;  /* 0x00016180ff0c77ac */ /* 0x000ee20008000800 */
[----:B------:R-:W4:Y:S01]  /*1ba0*/  LDCU UR14, c[0x0][0xb20] ;  /* 0x00016400ff0e77ac */ /* 0x000f220008000800 */
[----:B--2---:R-:W-:Y:S02]  /*1bb0*/  UIMAD.WIDE.U32 UR4, UR45, UR8, URZ ;  /* 0x000000082d0472a5 */ /* 0x004fe4000f8e00ff */
[----:B------:R-:W-:Y:S02]  /*1bc0*/  UIMAD.WIDE.U32 UR6, UR46, UR11, URZ ;  /* 0x0000000b2e0672a5 */ /* 0x000fe4000f8e00ff */
[----:B---3--:R-:W-:Y:S02]  /*1bd0*/  UISETP.NE.AND UP2, UPT, UR12, 0x1, UPT ;  /* 0x000000010c00788c */ /* 0x008fe4000bf45270 */
[----:B------:R-:W-:-:S03]  /*1be0*/  USHF.R.U32.HI UR5, URZ, UR9, UR5 ;  /* 0x00000009ff057299 */ /* 0x000fc60008011605 */
[----:B------:R-:W-:Y:S01]  /*1bf0*/  UMOV UR4, UR7 ;  /* 0x0000000700047c82 */ /* 0x000fe20008000000 */
[----:B------:R-:W-:Y:S02]  /*1c00*/  USEL UR5, UR45, UR5, !UP2 ;  /* 0x000000052d057287 */ /* 0x000fe4000d000000 */
[----:B------:R-:W-:Y:S02]  /*1c10*/  UISETP.NE.AND UP2, UPT, UR10, 0x1, UPT ;  /* 0x000000010a00788c */ /* 0x000fe4000bf45270 */
[----:B----4-:R-:W-:-:S04]  /*1c20*/  USHF.R.U32.HI UR4, URZ, UR14, UR4 ;  /* 0x0000000eff047299 */ /* 0x010fc80008011604 */
[----:B------:R-:W-:-:S04]  /*1c30*/  USEL UR4, UR46, UR4, !UP2 ;  /* 0x000000042e047287 */ /* 0x000fc8000d000000 */
[----:B------:R-:W-:Y:S02]  /*1c40*/  UIADD3 UR6, UPT, UPT, -UR4, UR5, URZ ;  /* 0x0000000504067290 */ /* 0x000fe4000fffe1ff */
[----:B------:R-:W-:Y:S02]  /*1c50*/  UIADD3 UR4, UPT, UPT, UR4, -UR5, URZ ;  /* 0x8000000504047290 */ /* 0x000fe4000fffe0ff */
[----:B------:R-:W-:Y:S02]  /*1c60*/  UIMAD UR46, UR6, UR10, UR46 ;  /* 0x0000000a062e72a4 */ /* 0x000fe4000f8e022e */
[----:B------:R-:W-:-:S12]  /*1c70*/  UIMAD UR45, UR4, UR12, UR45 ;  /* 0x0000000c042d72a4 */ /* 0x000fd8000f8e022d */
.L_x_20:
[----:B------:R-:W-:Y:S05]  /*1c80*/  BRA.U !UP6, `(.L_x_21) ;  /* 0x000000010e0c7547 */ /* 0x000fea000b800000 */
[----:B------:R-:W-:Y:S01]  /*1c90*/  UCGABAR_WAIT ;  /* 0x0000000000007dc7 */ /* 0x000fe20008000000 */
[----:B------:R-:W-:Y:S01]  /*1ca0*/  CCTL.IVALL ;  /* 0x00000000ff00798f */ /* 0x000fe20002000000 */
[----:B------:R-:W-:Y:S05]  /*1cb0*/  BRA `(.L_x_22) ;  /* 0x0000000000047947 */ /* 0x000fea0003800000 */
.L_x_21:
[----:B------:R-:W-:Y:S06]  /*1cc0*/  BAR.SYNC.DEFER_BLOCKING 0x0 ;  /* 0x0000000000007b1d */ /* 0x000fec0000010000 */
.L_x_22:
[----:B------:R-:W-:Y:S05]  /*1cd0*/  BRA.U UP0, `(.L_x_23) ;  /* 0x0000002900107547 */ /* 0x000fea000b800000 */
[----:B------:R-:W2:Y:S01]  /*1ce0*/  LDCU UR6, c[0x0][0x38c] ;  /* 0x00007180ff0677ac */ /* 0x000ea20008000800 */
[----:B------:R-:W3:Y:S01]  /*1cf0*/  S2UR UR9, SR_CgaCtaId ;  /* 0x00000000000979c3 */ /* 0x000ee20000008800 */
[----:B------:R-:W-:Y:S01]  /*1d00*/  PLOP3.LUT P1, PT, PT, PT, UP4, 0x80, 0x8 ;  /* 0x000000000008781c */ /* 0x000fe20003f2f048 */
[----:B------:R-:W-:Y:S01]  /*1d10*/  IMAD.MOV.U32 R12, RZ, RZ, 0x1 ;  /* 0x00000001ff0c7424 */ /* 0x000fe200078e00ff */
[----:B------:R-:W-:Y:S01]  /*1d20*/  USHF.L.U32 UR7, UR22, 0x5, URZ ;  /* 0x0000000516077899 */ /* 0x000fe200080006ff */
[----:B------:R-:W-:Y:S01]  /*1d30*/  ISETP.NE.AND P2, PT, R0, RZ, P3 ;  /* 0x000000ff0000720c */ /* 0x000fe20001f45270 */
[----:B------:R-:W-:Y:S01]  /*1d40*/  UMOV UR8, 0x400 ;  /* 0x0000040000087882 */ /* 0x000fe20000000000 */
[----:B------:R-:W-:Y:S01]  /*1d50*/  UISETP.NE.AND UP1, UPT, UR13, URZ, UPT ;  /* 0x000000ff0d00728c */ /* 0x000fe2000bf25270 */
[----:B------:R-:W-:Y:S02]  /*1d60*/  PLOP3.LUT P1, PT, P1, PT, PT, 0x8, 0x80 ;  /* 0x000000000080781c */ /* 0x000fe40000f2e170 */
[----:B------:R-:W-:Y:S01]  /*1d70*/  CS2R R10, SRZ ;  /* 0x00000000000a7805 */ /* 0x000fe2000001ff00 */
[----:B------:R-:W-:Y:S01]  /*1d80*/  IMAD.MOV.U32 R9, RZ, RZ, RZ ;  /* 0x000000ffff097224 */ /* 0x000fe200078e00ff */
[----:B------:R-:W4:Y:S01]  /*1d90*/  LDCU UR39, c[0x0][0x370] ;  /* 0x00006e00ff2777ac */ /* 0x000f220008000800 */
[----:B------:R-:W-:Y:S01]  /*1da0*/  IMAD.MOV.U32 R8, RZ, RZ, 0x1 ;  /* 0x00000001ff087424 */ /* 0x000fe200078e00ff */
[----:B------:R-:W-:Y:S01]  /*1db0*/  USEL UR21, UR43, 0x2, UP1 ;  /* 0x000000022b157887 */ /* 0x000fe20008800000 */
[----:B------:R-:W1:Y:S01]  /*1dc0*/  LDCU.64 UR26, c[0x0][0x348] ;  /* 0x00006900ff1a77ac */ /* 0x000e620008000a00 */
[----:B--2---:R-:W-:-:S02]  /*1dd0*/  UIADD3 UR5, UPT, UPT, UR6, 0x1f, URZ ;  /* 0x0000001f06057890 */ /* 0x004fc4000fffe0ff */
[----:B------:R-:W-:Y:S02]  /*1de0*/  UIADD3 UR48, UPT, UPT, UR6, 0x3e, URZ ;  /* 0x0000003e06307890 */ /* 0x000fe4000fffe0ff */
[----:B------:R-:W-:Y:S02]  /*1df0*/  USHF.R.S32.HI UR4, URZ, 0x1f, UR5 ;  /* 0x0000001fff047899 */ /* 0x000fe40008011405 */
[----:B---3--:R-:W-:Y:S02]  /*1e00*/  ULEA UR13, UR9, UR8, 0x18 ;  /* 0x00000008090d7291 */ /* 0x008fe4000f8ec0ff */
[----:B------:R-:W-:Y:S02]  /*1e10*/  ULEA.HI UR4, UR4, UR5, URZ, 0x5 ;  /* 0x0000000504047291 */ /* 0x000fe4000f8f28ff */
[----:B------:R-:W-:Y:S02]  /*1e20*/  UIADD3 UR5, UPT, UPT, UR6, -0x1, URZ ;  /* 0xffffffff06057890 */ /* 0x000fe4000fffe0ff */
[----:B------:R-:W-:-:S02]  /*1e30*/  USHF.R.S32.HI UR41, URZ, 0x5, UR4 ;  /* 0x00000005ff297899 */ /* 0x000fc40008011404 */
[----:B------:R-:W-:Y:S02]  /*1e40*/  UISETP.GE.U32.AND UP2, UPT, UR5, -0x3f, UPT ;  /* 0xffffffc10500788c */ /* 0x000fe4000bf46070 */
[----:B------:R-:W-:Y:S02]  /*1e50*/  UISETP.LT.U32.AND UP0, UPT, UR41, 0x29, UPT ;  /* 0x000000292900788c */ /* 0x000fe4000bf01070 */
[----:B------:R-:W-:Y:S02]  /*1e60*/  ULOP3.LUT UR5, UR7, 0x20, URZ, 0xc0, !UPT ;  /* 0x0000002007057892 */ /* 0x000fe4000f8ec0ff */
[----:B------:R-:W-:Y:S02]  /*1e70*/  USEL UR40, UR41, 0x29, UP0 ;  /* 0x0000002929287887 */ /* 0x000fe40008000000 */
[----:B------:R-:W-:Y:S02]  /*1e80*/  USHF.L.U32 UR49, UR22, 0x7, URZ ;  /* 0x0000000716317899 */ /* 0x000fe400080006ff */
[----:B------:R-:W-:-:S02]  /*1e90*/  UIADD3 UR4, UPT, UPT, UR40, -0x1, URZ ;  /* 0xffffffff28047890 */ /* 0x000fc4000fffe0ff */
[----:B------:R-:W-:Y:S01]  /*1ea0*/  @UP2 UIADD3 UR4, UPT, UPT, UR40, URZ, URZ ;  /* 0x000000ff28042290 */ /* 0x000fe2000fffe0ff */
[----:B------:R-:W2:Y:S01]  /*1eb0*/  LDCU UR38, c[0x0][0x374] ;  /* 0x00006e80ff2677ac */ /* 0x000ea20008000800 */
[----:B------:R-:W-:Y:S02]  /*1ec0*/  UIADD3 UR30, UPT, UPT, UR13, 0x2d600, UR28 ;  /* 0x0002d6000d1e7890 */ /* 0x000fe4000fffe01c */
[----:B------:R-:W-:Y:S02]  /*1ed0*/  ULEA.HI UR44, UR28, UR5, URZ, 0x1b ;  /* 0x000000051c2c7291 */ /* 0x000fe4000f8fd8ff */
[----:B------:R-:W-:Y:S02]  /*1ee0*/  UIADD3 UR47, UPT, UPT, UR41, -UR40, URZ ;  /* 0x80000028292f7290 */ /* 0x000fe4000fffe0ff */
[----:B------:R-:W-:Y:S02]  /*1ef0*/  UIADD3 UR29, UPT, UPT, UR4, 0x1, URZ ;  /* 0x00000001041d7890 */ /* 0x000fe4000fffe0ff */
[----:B------:R-:W-:Y:S01]  /*1f00*/  UIADD3 UR43, UPT, UPT, -UR4, URZ, URZ ;  /* 0x000000ff042b7290 */ /* 0x000fe2000fffe1ff */
[----:B-1--4-:R-:W-:-:S11]  /*1f10*/  UMOV UR6, URZ ;  /* 0x000000ff00067c82 */ /* 0x012fd60008000000 */
.L_x_43:
[----:B------:R-:W1:Y:S02]  /*1f20*/  S2UR UR4, SR_CgaCtaId ;  /* 0x00000000000479c3 */ /* 0x000e640000008800 */
[----:B-1----:R-:W-:-:S09]  /*1f30*/  UISETP.NE.AND UP0, UPT, UR4, URZ, UPT ;  /* 0x000000ff0400728c */ /* 0x002fd2000bf05270 */
[----:B------:R-:W-:Y:S05]  /*1f40*/  BRA.U UP0, `(.L_x_24) ;  /* 0x0000000100287547 */ /* 0x000fea000b800000 */
[----:B------:R-:W-:Y:S02]  /*1f50*/  LEA R0, R9, UR13, 0x3 ;  /* 0x0000000d09007c11 */ /* 0x000fe4000f8e18ff */
[----:B------:R-:W-:-:S04]  /*1f60*/  SHF.L.U32 R2, R8, 0x1f, RZ ;  /* 0x0000001f08027819 */ /* 0x000fc800000006ff */
[----:B------:R-:W1:Y:S02]  /*1f70*/  SYNCS.PHASECHK.TRANS64.TRYWAIT P0, [R0+URZ+0x320], R2 ;  /* 0x00032002000075a7 */ /* 0x000e6400080011ff */
[----:B-1----:R-:W-:Y:S05]  /*1f80*/  @!P0 BRA `(.L_x_25) ;  /* 0x0000007000188947 */ /* 0x002fea0003800000 */
.L_x_151:
[----:B------:R-:W-:Y:S01]  /*1f90*/  VIADD R9, R9, 0x1 ;  /* 0x0000000109097836 */ /* 0x000fe20000000000 */
[----:B------:R1:W-:Y:S04]  /*1fa0*/  SYNCS.ARRIVE.TRANS64.A1T0 RZ, [R0+URZ+0x310], RZ ;  /* 0x000310ff00ff79a7 */ /* 0x0003e800081000ff */
[----:B------:R-:W-:-:S04]  /*1fb0*/  ISETP.NE.AND P0, PT, R9, 0x2, PT ;  /* 0x000000020900780c */ /* 0x000fc80003f05270 */
[----:B------:R-:W-:Y:S02]  /*1fc0*/  SEL R9, R9, RZ, P0 ;  /* 0x000000ff09097207 */ /* 0x000fe40000000000 */
[----:B-1----:R-:W-:-:S04]  /*1fd0*/  SEL R0, RZ, 0x1, P0 ;  /* 0x00000001ff007807 */ /* 0x002fc80000000000 */
[----:B------:R-:W-:-:S07]  /*1fe0*/  LOP3.LUT R8, R8, R0, RZ, 0x3c, !PT ;  /* 0x0000000008087212 */ /* 0x000fce00078e3cff */
.L_x_24:
[----:B------:R-:W-:Y:S01]  /*1ff0*/  ULEA UR4, UR6, UR13, 0x3 ;  /* 0x0000000d06047291 */ /* 0x000fe2000f8e18ff */
[----:B------:R-:W-:Y:S01]  /*2000*/  SHF.L.U32 R0, R12, 0x1f, RZ ;  /* 0x0000001f0c007819 */ /* 0x000fe200000006ff */
[----:B------:R-:W-:Y:S02]  /*2010*/  UISETP.GE.U32.AND UP0, UPT, UR48, 0x3f, UPT ;  /* 0x0000003f3000788c */ /* 0x000fe4000bf06070 */
[----:B------:R-:W-:Y:S01]  /*2020*/  ULEA UR19, UR46, UR44, 0x6 ;  /* 0x0000002c2e137291 */ /* 0x000fe2000f8e30ff */
[----:B------:R-:W-:-:S04]  /*2030*/  UMOV UR7, URZ ;  /* 0x000000ff00077c82 */ /* 0x000fc80008000000 */
[----:B------:R1:W3:Y:S01]  /*2040*/  SYNCS.PHASECHK.TRANS64.TRYWAIT P0, [UR4+0x148], R0 ;  /* 0x00014800ff0075a7 */ /* 0x0002e20008001104 */
[----:B------:R-:W-:-:S04]  /*2050*/  ULEA.HI UR4, UR45, UR45, URZ, 0x1 ;  /* 0x0000002d2d047291 */ /* 0x000fc8000f8f08ff */
[----:B------:R-:W-:-:S04]  /*2060*/  USHF.L.U32 UR4, UR4, 0x7, URZ ;  /* 0x0000000704047899 */ /* 0x000fc800080006ff */
[----:B------:R-:W-:-:S04]  /*2070*/  ULOP3.LUT UR35, UR4, 0xffffff00, URZ, 0xc0, !UPT ;  /* 0xffffff0004237892 */ /* 0x000fc8000f8ec0ff */
[----:B------:R-:W-:Y:S01]  /*2080*/  ULOP3.LUT UR35, UR35, 0x80, UR49, 0xf8, !UPT ;  /* 0x0000008023237892 */ /* 0x000fe2000f8ef831 */
[----:B------:R-:W-:Y:S11]  /*2090*/  BRA.U !UP0, `(.L_x_26) ;  /* 0x0000000108c47547 */ /* 0x000ff6000b800000 */
[----:B------:R-:W-:Y:S01]  /*20a0*/  UMOV UR10, UR43 ;  /* 0x0000002b000a7c82 */ /* 0x000fe20008000000 */
[----:B------:R-:W-:Y:S01]  /*20b0*/  UMOV UR4, UR6 ;  /* 0x0000000600047c82 */ /* 0x000fe20008000000 */
[----:B------:R-:W-:-:S05]  /*20c0*/  UMOV UR34, URZ ;  /* 0x000000ff00227c82 */ /* 0x000fca0008000000 */
.L_x_32:
[----:B------:R-:W-:Y:S01]  /*20d0*/  ULEA UR33, UR4, UR13, 0x3 ;  /* 0x0000000d04217291 */ /* 0x000fe2000f8e18ff */
[----:B------:R-:W-:Y:S01]  /*20e0*/  @P3 MOV R2, 0x2800 ;  /* 0x0000280000023802 */ /* 0x000fe20000000f00 */
[----:B-1-34-:R-:W-:Y:S10]  /*20f0*/  @P0 BRA `(.L_x_27) ;  /* 0x00000000000c0947 */ /* 0x01aff40003800000 */
[----:B------:R-:W-:-:S04]  /*2100*/  SHF.L.U32 R3, R12, 0x1f, RZ ;  /* 0x0000001f0c037819 */ /* 0x000fc800000006ff */
[----:B------:R-:W3:Y:S02]  /*2110*/  SYNCS.PHASECHK.TRANS64.TRYWAIT P0, [UR33+0x148], R3 ;  /* 0x00014803ff0075a7 */ /* 0x000ee40008001121 */
[----:B---3--:R-:W-:Y:S05]  /*2120*/  @!P0 BRA `(.L_x_28) ;  /* 0x0000006c00c48947 */ /* 0x008fea0003800000 */
.L_x_27:
[----:B------:R3:W-:Y:S01]  /*2130*/  @P3 SYNCS.ARRIVE.TRANS64 RZ, [UR33], R2 ;  /* 0x00000002ffff39a7 */ /* 0x0007e20008000021 */
[----:B------:R-:W-:Y:S02]  /*2140*/  ULOP3.LUT UR5, UR21, 0x2, URZ, 0xfc, !UPT ;  /* 0x0000000215057892 */ /* 0x000fe4000f8efcff */
[----:B------:R-:W-:Y:S02]  /*2150*/  UIADD3 UR10, UPT, UPT, UR10, 0x1, URZ ;  /* 0x000000010a0a7890 */ /* 0x000fe4000fffe0ff */
[----:B------:R-:W-:Y:S02]  /*2160*/  UISETP.NE.AND UP0, UPT, UR5, 0x2, UPT ;  /* 0x000000020500788c */ /* 0x000fe4000bf05270 */
[----:B------:R-:W-:-:S07]  /*2170*/  UISETP.NE.AND UP2, UPT, UR10, 0x1, UPT ;  /* 0x000000010a00788c */ /* 0x000fce000bf45270 */
[----:B------:R-:W-:Y:S05]  /*2180*/  BRA.U UP0, `(.L_x_29) ;  /* 0x0000000100047547 */ /* 0x000fea000b800000 */
[----:B--2---:R-:W-:Y:S05]  /*2190*/  BPT.TRAP 0x1 ;  /* 0x000000040000795c */ /* 0x004fea0000300000 */
.L_x_29:
[----:B------:R-:W-:Y:S04]  /*21a0*/  BSSY.RECONVERGENT B0, `(.L_x_30) ;  /* 0x0000003000007945 */ /* 0x000fe80003800200 */
[----:B------:R-:W-:Y:S05]  /*21b0*/  @!P2 BRA `(.L_x_31) ;  /* 0x000000000004a947 */ /* 0x000fea0003800000 */
[----:B--2---:R-:W-:Y:S05]  /*21c0*/  BPT.TRAP 0x1 ;  /* 0x000000040000795c */ /* 0x004fea0000300000 */
.L_x_31:
[----:B--2---:R-:W-:Y:S05]  /*21d0*/  BSYNC.RECONVERGENT B0 ;  /* 0x0000000000007941 */ /* 0x004fea0003800200 */
.L_x_30:
[----:B------:R-:W-:Y:S02]  /*21e0*/  UIADD3 UR5, UPT, UPT, UR4, 0x1, URZ ;  /* 0x0000000104057890 */ /* 0x000fe4000fffe0ff */
[----:B------:R-:W-:Y:S02]  /*21f0*/  ULEA UR32, UR4, UR13, 0xc ;  /* 0x0000000d04207291 */ /* 0x000fe4000f8e60ff */
[----:B------:R-:W-:Y:S02]  /*2200*/  UISETP.NE.AND UP0, UPT, UR5, 0x29, UPT ;  /* 0x000000290500788c */ /* 0x000fe4000bf05270 */
[----:B------:R-:W-:Y:S02]  /*2210*/  UIADD3 UR8, UP1, UPT, UR26, 0x80, URZ ;  /* 0x000000801a087890 */ /* 0x000fe4000ff3e0ff */
[----:B------:R-:W-:Y:S02]  /*2220*/  USEL UR7, URZ, 0x1, UP0 ;  /* 0x00000001ff077887 */ /* 0x000fe40008000000 */
[----:B------:R-:W-:-:S02]  /*2230*/  USEL UR6, UR5, URZ, UP0 ;  /* 0x000000ff05067287 */ /* 0x000fc40008000000 */
[----:B------:R-:W-:Y:S02]  /*2240*/  ULEA UR16, UR4, UR28, 0xa ;  /* 0x0000001c04107291 */ /* 0x000fe4000f8e50ff */
[----:B------:R-:W-:Y:S01]  /*2250*/  ULEA UR5, UR6, UR13, 0x3 ;  /* 0x0000000d06057291 */ /* 0x000fe2000f8e18ff */
[----:B------:R-:W-:Y:S01]  /*2260*/  LOP3.LUT R12, R12, UR7, RZ, 0x3c, !PT ;  /* 0x000000070c0c7c12 */ /* 0x000fe2000f8e3cff */
[----:B------:R-:W-:Y:S02]  /*2270*/  UIADD3 UR4, UP0, UPT, UR26, 0x180, URZ ;  /* 0x000001801a047890 */ /* 0x000fe4000ff1e0ff */
[----:B------:R-:W-:Y:S01]  /*2280*/  ULOP3.LUT UR33, UR33, 0xfefffff8, URZ, 0xc0, !UPT ;  /* 0xfefffff821217892 */ /* 0x000fe2000f8ec0ff */
[----:B-1----:R-:W-:Y:S01]  /*2290*/  SHF.L.U32 R0, R12, 0x1f, RZ ;  /* 0x0000001f0c007819 */ /* 0x002fe200000006ff */
[----:B------:R-:W-:Y:S02]  /*22a0*/  UIADD3.X UR9, UPT, UPT, URZ, UR27, URZ, UP1, !UPT ;  /* 0x0000001bff097290 */ /* 0x000fe40008ffe4ff */
[----:B------:R-:W-:Y:S01]  /*22b0*/  UIADD3 UR32, UPT, UPT, UR32, 0x4600, URZ ;  /* 0x0000460020207890 */ /* 0x000fe2000fffe0ff */
[----:B------:R4:W1:Y:S01]  /*22c0*/  SYNCS.PHASECHK.TRANS64.TRYWAIT P0, [UR5+0x148], R0 ;  /* 0x00014800ff0075a7 */ /* 0x0008620008001105 */
[----:B------:R-:W-:-:S02]  /*22d0*/  UIADD3 UR16, UPT, UPT, UR13, 0x2d600, UR16 ;  /* 0x0002d6000d107890 */ /* 0x000fc4000fffe010 */
[----:B------:R-:W-:Y:S02]  /*22e0*/  UIADD3.X UR5, UPT, UPT, URZ, UR27, URZ, UP0, !UPT ;  /* 0x0000001bff057290 */ /* 0x000fe400087fe4ff */
[----:B------:R-:W-:Y:S01]  /*22f0*/  UPRMT UR7, URZ, 0x5410, UR24 ;  /* 0x00005410ff077896 */ /* 0x000fe20008000018 */
[----:B------:R-:W-:Y:S01]  /*2300*/  UMOV UR14, 0x0 ;  /* 0x00000000000e7882 */ /* 0x000fe20000000000 */
[----:B------:R-:W-:Y:S01]  /*2310*/  UMOV UR15, 0x10000000 ;  /* 0x10000000000f7882 */ /* 0x000fe20000000000 */
[----:B------:R-:W-:Y:S01]  /*2320*/  UMOV UR18, UR34 ;  /* 0x0000002200127c82 */ /* 0x000fe20008000000 */
[----:B------:R-:W-:Y:S01]  /*2330*/  UMOV UR20, UR36 ;  /* 0x0000002400147c82 */ /* 0x000fe20008000000 */
[----:B------:R-:W-:Y:S01]  /*2340*/  UMOV UR17, UR33 ;  /* 0x0000002100117c82 */ /* 0x000fe20008000000 */
[----:B------:R2:W-:Y:S03]  /*2350*/  UTMALDG.3D.2CTA [UR32], [UR8], desc[UR14] ;  /* 0x00000e20080075b4 */ /* 0x0005e60008211000 */
[----:B------:R3:W-:Y:S01]  /*2360*/  UTMALDG.3D.MULTICAST.2CTA [UR16], [UR4], UR7, desc[UR14] ;  /* 0x00000e10040073b4 */ /* 0x0007e20008211807 */
[----:B--2---:R-:W-:Y:S01]  /*2370*/  UIADD3 UR34, UPT, UPT, UR34, 0x20, URZ ;  /* 0x0000002022227890 */ /* 0x004fe2000fffe0ff */
[----:B---3--:R-:W-:Y:S01]  /*2380*/  UMOV UR7, UR29 ;  /* 0x0000001d00077c82 */ /* 0x008fe20008000000 */
[----:B------:R-:W-:Y:S01]  /*2390*/  UMOV UR4, UR6 ;  /* 0x0000000600047c82 */ /* 0x000fe20008000000 */
[----:B------:R-:W-:Y:S09]  /*23a0*/  BRA.U UP2, `(.L_x_32) ;  /* 0xfffffffd02487547 */ /* 0x000ff2000b83ffff */
.L_x_26:
[----:B------:R-:W-:Y:S01]  /*23b0*/  ULEA UR4, UR6, UR13, 0x3 ;  /* 0x0000000d06047291 */ /* 0x000fe2000f8e18ff */
[----:B-1--4-:R-:W-:Y:S01]  /*23c0*/  SHF.L.U32 R0, R12, 0x1f, RZ ;  /* 0x0000001f0c007819 */ /* 0x012fe200000006ff */
[----:B------:R-:W-:Y:S01]  /*23d0*/  @!P1 SYNCS.ARRIVE.TRANS64.A1T0 RZ, [UR13+0x2a8], RZ ;  /* 0x0002a8ffffff99a7 */ /* 0x000fe2000810000d */
[----:B------:R-:W-:-:S06]  /*23e0*/  UISETP.GT.AND UP0, UPT, UR41, UR40, UPT ;  /* 0x000000282900728c */ /* 0x000fcc000bf04270 */
[----:B---3--:R1:W3:Y:S03]  /*23f0*/  SYNCS.PHASECHK.TRANS64.TRYWAIT P0, [UR4+0x148], R0 ;  /* 0x00014800ff0075a7 */ /* 0x0082e60008001104 */
[----:B------:R-:W-:Y:S05]  /*2400*/  BRA.U !UP0, `(.L_x_33) ;  /* 0x0000000108c07547 */ /* 0x000fea000b800000 */
[----:B------:R-:W-:Y:S01]  /*2410*/  UIADD3 UR25, UPT, UPT, UR47, UR7, URZ ;  /* 0x000000072f197290 */ /* 0x000fe2000fffe0ff */
[----:B------:R-:W-:-:S11]  /*2420*/  UMOV UR4, UR6 ;  /* 0x0000000600047c82 */ /* 0x000fd60008000000 */
.L_x_39:
[----:B------:R-:W-:Y:S01]  /*2430*/  ULEA UR9, UR4, UR13, 0x3 ;  /* 0x0000000d04097291 */ /* 0x000fe2000f8e18ff */
[----:B---3--:R-:W-:Y:S01]  /*2440*/  @P3 MOV R2, 0x2800 ;  /* 0x0000280000023802 */ /* 0x008fe20000000f00 */
[----:B-1-34-:R-:W-:Y:S10]  /*2450*/  @P0 BRA `(.L_x_34) ;  /* 0x00000000000c0947 */ /* 0x01aff40003800000 */
[----:B------:R-:W-:-:S04]  /*2460*/  SHF.L.U32 R3, R12, 0x1f, RZ ;  /* 0x0000001f0c037819 */ /* 0x000fc800000006ff */
[----:B------:R-:W3:Y:S02]  /*2470*/  SYNCS.PHASECHK.TRANS64.TRYWAIT P0, [UR9+0x148], R3 ;  /* 0x00014803ff0075a7 */ /* 0x000ee40008001109 */
[----:B---3--:R-:W-:Y:S05]  /*2480*/  @!P0 BRA `(.L_x_35) ;  /* 0x0000006c00048947 */ /* 0x008fea0003800000 */
.L_x_34:
[----:B------:R3:W-:Y:S01]  /*2490*/  @P3 SYNCS.ARRIVE.TRANS64 RZ, [UR9], R2 ;  /* 0x00000002ffff39a7 */ /* 0x0007e20008000009 */
[----:B------:R-:W-:-:S04]  /*24a0*/  ULOP3.LUT UR5, UR21, 0x2, URZ, 0xfc, !UPT ;  /* 0x0000000215057892 */ /* 0x000fc8000f8efcff */
[----:B------:R-:W-:-:S09]  /*24b0*/  UISETP.NE.AND UP0, UPT, UR5, 0x2, UPT ;  /* 0x000000020500788c */ /* 0x000fd2000bf05270 */
[----:B------:R-:W-:Y:S05]  /*24c0*/  BRA.U UP0, `(.L_x_36) ;  /* 0x0000000100047547 */ /* 0x000fea000b800000 */
[----:B--2---:R-:W-:Y:S05]  /*24d0*/  BPT.TRAP 0x1 ;  /* 0x000000040000795c */ /* 0x004fea0000300000 */
.L_x_36:
[----:B------:R-:W-:Y:S04]  /*24e0*/  BSSY.RECONVERGENT B0, `(.L_x_37) ;  /* 0x0000003000007945 */ /* 0x000fe80003800200 */
[----:B------:R-:W-:Y:S05]  /*24f0*/  @!P2 BRA `(.L_x_38) ;  /* 0x000000000004a947 */ /* 0x000fea0003800000 */
[----:B--2---:R-:W-:Y:S05]  /*2500*/  BPT.TRAP 0x1 ;  /* 0x000000040000795c */ /* 0x004fea0000300000 */
.L_x_38:
[----:B--2---:R-:W-:Y:S05]  /*2510*/  BSYNC.RECONVERGENT B0 ;  /* 0x0000000000007941 */ /* 0x004fea0003800200 */
.L_x_37:
[----:B------:R-:W-:Y:S02]  /*2520*/  UIADD3 UR5, UPT, UPT, UR4, 0x1, URZ ;  /* 0x0000000104057890 */ /* 0x000fe4000fffe0ff */
[----:B------:R-:W-:Y:S02]  /*2530*/  USHF.L.U32 UR10, UR7, 0x5, URZ ;  /* 0x00000005070a7899 */ /* 0x000fe400080006ff */
[----:B------:R-:W-:Y:S02]  /*2540*/  UISETP.NE.AND UP0, UPT, UR5, 0x29, UPT ;  /* 0x000000290500788c */ /* 0x000fe4000bf05270 */
[----:B------:R-:W-:Y:S02]  /*2550*/  UIADD3 UR7, UPT, UPT, UR7, 0x1, URZ ;  /* 0x0000000107077890 */ /* 0x000fe4000fffe0ff */
[----:B------:R-:W-:Y:S02]  /*2560*/  USEL UR8, URZ, 0x1, UP0 ;  /* 0x00000001ff087887 */ /* 0x000fe40008000000 */
[----:B------:R-:W-:-:S02]  /*2570*/  USEL UR6, UR5, URZ, UP0 ;  /* 0x000000ff05067287 */ /* 0x000fc40008000000 */
[----:B------:R-:W-:Y:S02]  /*2580*/  UIADD3 UR22, UP0, UPT, UR26, 0x180, URZ ;  /* 0x000001801a167890 */ /* 0x000fe4000ff1e0ff */
[----:B------:R-:W-:Y:S01]  /*2590*/  LOP3.LUT R12, R12, UR8, RZ, 0x3c, !PT ;  /* 0x000000080c0c7c12 */ /* 0x000fe2000f8e3cff */
[----:B------:R-:W-:Y:S02]  /*25a0*/  ULEA UR8, UR4, UR13, 0xc ;  /* 0x0000000d04087291 */ /* 0x000fe4000f8e60ff */
[----:B------:R-:W-:Y:S01]  /*25b0*/  UIADD3 UR14, UP1, UPT, UR26, 0x80, URZ ;  /* 0x000000801a0e7890 */ /* 0x000fe2000ff3e0ff */
[----:B-1----:R-:W-:Y:S01]  /*25c0*/  SHF.L.U32 R0, R12, 0x1f, RZ ;  /* 0x0000001f0c007819 */ /* 0x002fe200000006ff */
[----:B------:R-:W-:Y:S02]  /*25d0*/  UIADD3.X UR23, UPT, UPT, URZ, UR27, URZ, UP0, !UPT ;  /* 0x0000001bff177290 */ /* 0x000fe400087fe4ff */
[----:B------:R-:W-:Y:S02]  /*25e0*/  UISETP.NE.AND UP0, UPT, UR7, UR25, UPT ;  /* 0x000000190700728c */ /* 0x000fe4000bf05270 */
[----:B------:R-:W-:-:S02]  /*25f0*/  ULEA UR5, UR6, UR13, 0x3 ;  /* 0x0000000d06057291 */ /* 0x000fc4000f8e18ff */
[----:B------:R-:W-:Y:S02]  /*2600*/  ULOP3.LUT UR9, UR9, 0xfefffff8, URZ, 0xc0, !UPT ;  /* 0xfefffff809097892 */ /* 0x000fe4000f8ec0ff */
[----:B------:R-:W-:Y:S02]  /*2610*/  ULEA UR16, UR4, UR30, 0xa ;  /* 0x0000001e04107291 */ /* 0x000fe4000f8e50ff */
[----:B------:R-:W-:Y:S02]  /*2620*/  UIADD3 UR8, UPT, UPT, UR8, 0x4600, URZ ;  /* 0x0000460008087890 */ /* 0x000fe4000fffe0ff */
[----:B------:R-:W-:Y:S01]  /*2630*/  UIADD3.X UR15, UPT, UPT, URZ, UR27, URZ, UP1, !UPT ;  /* 0x0000001bff0f7290 */ /* 0x000fe20008ffe4ff */
[----:B------:R4:W1:Y:S01]  /*2640*/  SYNCS.PHASECHK.TRANS64.TRYWAIT P0, [UR5+0x148], R0 ;  /* 0x00014800ff0075a7 */ /* 0x0008620008001105 */
[----:B------:R-:W-:Y:S01]  /*2650*/  UPRMT UR4, URZ, 0x5410, UR24 ;  /* 0x00005410ff047896 */ /* 0x000fe20008000018 */
[----:B------:R-:W-:Y:S01]  /*2660*/  UMOV UR32, 0x0 ;  /* 0x0000000000207882 */ /* 0x000fe20000000000 */
[----:B------:R-:W-:Y:S01]  /*2670*/  UMOV UR33, 0x10000000 ;  /* 0x1000000000217882 */ /* 0x000fe20000000000 */
[----:B------:R-:W-:Y:S01]  /*2680*/  UMOV UR11, UR35 ;  /* 0x00000023000b7c82 */ /* 0x000fe20008000000 */
[----:B------:R-:W-:Y:S01]  /*2690*/  UMOV UR12, UR36 ;  /* 0x00000024000c7c82 */ /* 0x000fe20008000000 */
[----:B------:R-:W-:Y:S01]  /*26a0*/  UMOV UR20, UR36 ;  /* 0x0000002400147c82 */ /* 0x000fe20008000000 */
[----:B------:R-:W-:Y:S01]  /*26b0*/  UMOV UR17, UR9 ;  /* 0x0000000900117c82 */ /* 0x000fe20008000000 */
[----:B------:R-:W-:Y:S01]  /*26c0*/  UMOV UR18, UR10 ;  /* 0x0000000a00127c82 */ /* 0x000fe20008000000 */
[----:B------:R-:W-:Y:S01]  /*26d0*/  UTMALDG.3D.2CTA [UR8], [UR14], desc[UR32] ;  /* 0x000020080e0075b4 */ /* 0x000fe20008211000 */
[----:B------:R2:W-:Y:S02]  /*26e0*/  UTMALDG.3D.MULTICAST.2CTA [UR16], [UR22], UR4, desc[UR32] ;  /* 0x00002010160073b4 */ /* 0x0005e40008211804 */
[----:B--2---:R-:W-:Y:S01]  /*26f0*/  UMOV UR4, UR6 ;  /* 0x0000000600047c82 */ /* 0x004fe20008000000 */
[----:B------:R-:W-:Y:S05]  /*2700*/  BRA.U UP0, `(.L_x_39) ;  /* 0xfffffffd00487547 */ /* 0x000fea000b83ffff */
.L_x_33:
[C---:B------:R-:W-:Y:S01]  /*2710*/  LEA R3, R11.reuse, UR13, 0x3 ;  /* 0x0000000d0b037c11 */ /* 0x040fe2000f8e18ff */
[----:B------:R-:W-:Y:S01]  /*2720*/  NOP ;  /* 0x0000000000007918 */ /* 0x000fe20000000000 */
[----:B-1--4-:R-:W-:Y:S02]  /*2730*/  SHF.L.U32 R0, R10, 0x1f, RZ ;  /* 0x0000001f0a007819 */ /* 0x012fe400000006ff */
[----:B------:R-:W-:Y:S02]  /*2740*/  LEA R4, R11, UR13, 0x4 ;  /* 0x0000000d0b047c11 */ /* 0x000fe4000f8e20ff */
[----:B---3--:R-:W1:Y:S02]  /*2750*/  SYNCS.PHASECHK.TRANS64.TRYWAIT P0, [R3+URZ+0x2b0], R0 ;  /* 0x0002b000030075a7 */ /* 0x008e6400080011ff */
[----:B-1----:R-:W-:Y:S05]  /*2760*/  @!P0 BRA `(.L_x_40) ;  /* 0x0000006800648947 */ /* 0x002fea0003800000 */
.L_x_154:
[----:B------:R-:W3:Y:S01]  /*2770*/  LDS.128 R4, [R4+0x340] ;  /* 0x0003400004047984 */ /* 0x000ee20000000c00 */
[----:B------:R-:W-:Y:S01]  /*2780*/  UISETP.GE.AND UP0, UPT, UR42, 0x1, UPT ;  /* 0x000000012a00788c */ /* 0x000fe2000bf06270 */
[----:B------:R-:W-:Y:S01]  /*2790*/  @!PT LDS RZ, [RZ] ;  /* 0x00000000fffff984 */ /* 0x000fe20000000800 */
[----:B------:R-:W-:Y:S01]  /*27a0*/  @!PT LDS RZ, [RZ] ;  /* 0x00000000fffff984 */ /* 0x000fe20000000800 */
[----:B------:R-:W-:Y:S01]  /*27b0*/  @!PT LDS RZ, [RZ] ;  /* 0x00000000fffff984 */ /* 0x000fe20000000800 */
[----:B------:R-:W-:Y:S01]  /*27c0*/  @!PT LDS RZ, [RZ] ;  /* 0x00000000fffff984 */ /* 0x000fe20000000800 */
[----:B------:R4:W-:Y:S06]  /*27d0*/  MEMBAR.ALL.CTA ;  /* 0x0000000000007992 */ /* 0x0009ec0000008000 */
[----:B----4-:R-:W4:Y:S01]  /*27e0*/  FENCE.VIEW.ASYNC.S ;  /* 0x00000000000073c6 */ /* 0x010f220000000000 */
[----:B---3--:R-:W-:-:S13]  /*27f0*/  LOP3.LUT P0, RZ, R6, 0x1, RZ, 0xc0, !PT ;  /* 0x0000000106ff7812 */ /* 0x008fda000780c0ff */
[----:B----4-:R-:W-:Y:S01]  /*2800*/  VOTEU.ANY UP1, P0 ;  /* 0x0000000000ff7886 */ /* 0x010fe20000020100 */
[----:B------:R-:W-:-:S13]  /*2810*/  PLOP3.LUT P0, PT, PT, PT, UP1, 0x80, 0x8 ;  /* 0x000000000008781c */ /* 0x000fda0003f0f018 */
[----:B-1----:R-:W-:Y:S02]  /*2820*/  @P0 LOP3.LUT R0, R5, 0xffff, RZ, 0xc0, !PT ;  /* 0x0000ffff05000812 */ /* 0x002fe400078ec0ff */
[----:B------:R-:W-:Y:S02]  /*2830*/  @P0 MOV R2, R4 ;  /* 0x0000000400020202 */ /* 0x000fe40000000f00 */
[----:B------:R-:W-:Y:S01]  /*2840*/  @P0 R2UR UR5, R0 ;  /* 0x00000000000502ca */ /* 0x000fe200000e0000 */
[----:B------:R-:W-:Y:S01]  /*2850*/  VIADD R0, R3, 0x2c0 ;  /* 0x000002c003007836 */ /* 0x000fe20000000000 */
[----:B------:R-:W-:Y:S02]  /*2860*/  @P0 SHF.R.U32.HI R4, RZ, 0x10, R5 ;  /* 0x00000010ff040819 */ /* 0x000fe40000011605 */
[----:B------:R-:W-:Y:S02]  /*2870*/  @P0 R2UR UR7, R2 ;  /* 0x00000000020702ca */ /* 0x000fe400000e0000 */
[----:B------:R-:W-:-:S02]  /*2880*/  PRMT R0, RZ, 0x654, R0 ;  /* 0x00000654ff007816 */ /* 0x000fc40000000000 */
[----:B------:R-:W-:Y:S02]  /*2890*/  @P0 R2UR UR4, R4 ;  /* 0x00000000040402ca */ /* 0x000fe400000e0000 */
[----:B------:R1:W-:Y:S03]  /*28a0*/  SYNCS.ARRIVE.TRANS64.RED.A1T0 RZ, [R0+URZ], RZ ;  /* 0x000000ff00ff79a7 */ /* 0x0003e600081004ff */
[----:B------:R-:W-:-:S04]  /*28b0*/  @UP1 UMOV UR31, UR5 ;  /* 0x00000005001f1c82 */ /* 0x000fc80008000000 */
[----:B------:R-:W-:-:S04]  /*28c0*/  @UP1 UMOV UR37, UR7 ;  /* 0x0000000700251c82 */ /* 0x000fc80008000000 */
[----:B------:R-:W-:Y:S01]  /*28d0*/  @UP1 UMOV UR36, UR4 ;  /* 0x0000000400241c82 */ /* 0x000fe20008000000 */
[----:B------:R-:W-:Y:S05]  /*28e0*/  BRA.U !UP0, `(.L_x_41) ;  /* 0x0000000108d47547 */ /* 0x000fea000b800000 */
[----:B------:R-:W2:Y:S01]  /*28f0*/  LDCU.128 UR16, c[0x0][0xb10] ;  /* 0x00016200ff1077ac */ /* 0x000ea20008000c00 */
[----:B------:R-:W3:Y:S01]  /*2900*/  LDCU UR12, c[0x0][0xb20] ;  /* 0x00016400ff0c77ac */ /* 0x000ee20008000800 */
[----:B------:R-:W4:Y:S01]  /*2910*/  LDCU UR20, c[0x0][0xb0c] ;  /* 0x00016180ff1477ac */ /* 0x000f220008000800 */
[----:B------:R-:W1:Y:S01]  /*2920*/  LDCU.64 UR8, c[0x0][0xb28] ;  /* 0x00016500ff0877ac */ /* 0x000e620008000a00 */
[----:B------:R-:W-:Y:S02]  /*2930*/  UISETP.NE.AND UP3, UPT, UR42, 0x1, UPT ;  /* 0x000000012a00788c */ /* 0x000fe4000bf65270 */
[----:B--2---:R-:W-:Y:S02]  /*2940*/  UIMAD.WIDE.U32 UR10, UR38, UR19, URZ ;  /* 0x00000013260a72a5 */ /* 0x004fe4000f8e00ff */
[----:B------:R-:W-:Y:S02]  /*2950*/  UIMAD.WIDE.U32 UR4, UR39, UR16, URZ ;  /* 0x00000010270472a5 */ /* 0x000fe4000f8e00ff */
[----:B------:R-:W-:-:S02]  /*2960*/  UISETP.NE.AND UP0, UPT, UR18, 0x1, UPT ;  /* 0x000000011200788c */ /* 0x000fc4000bf05270 */
[----:B------:R-:W-:Y:S01]  /*2970*/  UIMAD.WIDE.U32 UR22, UR31, UR19, URZ ;  /* 0x000000131f1672a5 */ /* 0x000fe2000f8e00ff */
[----:B------:R-:W-:Y:S02]  /*2980*/  UMOV UR10, UR11 ;  /* 0x0000000b000a7c82 */ /* 0x000fe40008000000 */
[----:B------:R-:W-:Y:S01]  /*2990*/  UMOV UR4, UR5 ;  /* 0x0000000500047c82 */ /* 0x000fe20008000000 */
[----:B---3--:R-:W-:Y:S02]  /*29a0*/  USHF.R.U32.HI UR10, URZ, UR12, UR10 ;  /* 0x0000000cff0a7299 */ /* 0x008fe4000801160a */
[----:B----4-:R-:W-:Y:S02]  /*29b0*/  UISETP.NE.AND UP2, UPT, UR20, 0x1, UPT ;  /* 0x000000011400788c */ /* 0x010fe4000bf45270 */
[----:B------:R-:W-:Y:S02]  /*29c0*/  USHF.R.U32.HI UR4, URZ, UR17, UR4 ;  /* 0x00000011ff047299 */ /* 0x000fe40008011604 */
[----:B------:R-:W-:-:S02]  /*29d0*/  USEL UR5, UR38, UR10, !UP0 ;  /* 0x0000000a26057287 */ /* 0x000fc4000c000000 */
[----:B------:R-:W-:Y:S02]  /*29e0*/  USEL UR7, UR39, UR4, !UP2 ;  /* 0x0000000427077287 */ /* 0x000fe4000d000000 */
[----:B-1----:R-:W-:Y:S01]  /*29f0*/  UIMAD.WIDE.U32 UR10, UR5, UR8, URZ ;  /* 0x00000008050a72a5 */ /* 0x002fe2000f8e00ff */
[----:B------:R-:W-:Y:S01]  /*2a00*/  UMOV UR4, UR23 ;  /* 0x0000001700047c82 */ /* 0x000fe20008000000 */
[----:B------:R-:W-:Y:S02]  /*2a10*/  UIMAD.WIDE.U32 UR14, UR37, UR16, URZ ;  /* 0x00000010250e72a5 */ /* 0x000fe4000f8e00ff */
[----:B------:R-:W-:-:S03]  /*2a20*/  UIMAD.WIDE.U32 UR22, UR7, UR8, URZ ;  /* 0x00000008071672a5 */ /* 0x000fc6000f8e00ff */
[----:B------:R-:W-:Y:S01]  /*2a30*/  UMOV UR10, UR11 ;  /* 0x0000000b000a7c82 */ /* 0x000fe20008000000 */
[----:B------:R-:W-:Y:S02]  /*2a40*/  USHF.R.U32.HI UR4, URZ, UR12, UR4 ;  /* 0x0000000cff047299 */ /* 0x000fe40008011604 */
[----:B------:R-:W-:Y:S01]  /*2a50*/  @UP3 USHF.R.U32.HI UR5, URZ, UR9, UR10 ;  /* 0x00000009ff053299 */ /* 0x000fe2000801160a */
[----:B------:R-:W-:Y:S01]  /*2a60*/  UMOV UR14, UR15 ;  /* 0x0000000f000e7c82 */ /* 0x000fe20008000000 */
[----:B------:R-:W-:Y:S01]  /*2a70*/  UMOV UR22, UR23 ;  /* 0x0000001700167c82 */ /* 0x000fe20008000000 */
[----:B------:R-:W-:Y:S02]  /*2a80*/  USHF.R.U32.HI UR17, URZ, UR17, UR14 ;  /* 0x00000011ff117299 */ /* 0x000fe4000801160e */
[----:B------:R-:W-:Y:S02]  /*2a90*/  USEL UR4, UR31, UR4, !UP0 ;  /* 0x000000041f047287 */ /* 0x000fe4000c000000 */
[----:B------:R-:W-:-:S02]  /*2aa0*/  @UP3 USHF.R.U32.HI UR7, URZ, UR9, UR22 ;  /* 0x00000009ff073299 */ /* 0x000fc40008011616 */
[----:B------:R-:W-:Y:S02]  /*2ab0*/  UIMAD UR10, UR42, UR5, URZ ;  /* 0x000000052a0a72a4 */ /* 0x000fe4000f8e02ff */
[----:B------:R-:W-:Y:S02]  /*2ac0*/  USEL UR5, UR37, UR17, !UP2 ;  /* 0x0000001125057287 */ /* 0x000fe4000d000000 */
[----:B------:R-:W-:Y:S02]  /*2ad0*/  UIMAD UR12, UR42, UR7, URZ ;  /* 0x000000072a0c72a4 */ /* 0x000fe4000f8e02ff */
[----:B------:R-:W-:Y:S02]  /*2ae0*/  UISETP.GE.AND UP0, UPT, UR4, UR10, UPT ;  /* 0x0000000a0400728c */ /* 0x000fe4000bf06270 */
[----:B------:R-:W-:Y:S02]  /*2af0*/  UIMAD.WIDE.U32 UR10, UR4, UR8, URZ ;  /* 0x00000008040a72a5 */ /* 0x000fe4000f8e00ff */
[----:B------:R-:W-:-:S02]  /*2b00*/  UISETP.GE.OR UP0, UPT, UR5, UR12, UP0 ;  /* 0x0000000c0500728c */ /* 0x000fc40008706670 */
[----:B------:R-:W-:Y:S02]  /*2b10*/  UIMAD.WIDE.U32 UR14, UR5, UR8, URZ ;  /* 0x00000008050e72a5 */ /* 0x000fe4000f8e00ff */
[----:B------:R-:W-:Y:S01]  /*2b20*/  UIADD3 UR12, UPT, UPT, -UR5, URZ, URZ ;  /* 0x000000ff050c7290 */ /* 0x000fe2000fffe1ff */
[----:B------:R-:W-:Y:S01]  /*2b30*/  UMOV UR10, UR11 ;  /* 0x0000000b000a7c82 */ /* 0x000fe20008000000 */
[----:B------:R-:W-:Y:S02]  /*2b40*/  UIADD3 UR11, UPT, UPT, -UR4, URZ, URZ ;  /* 0x000000ff040b7290 */ /* 0x000fe4000fffe1ff */
        /* <DEDUP_REMOVED lines=15> */
.L_x_41:
[----:B------:R-:W3:Y:S02]  /*2c40*/  LDCU UR4, c[0x0][0xb30] ;  /* 0x00016600ff0477ac */ /* 0x000ee40008000800 */
[----:B---3--:R-:W-:-:S09]  /*2c50*/  UISETP.NE.AND UP0, UPT, UR4, 0x1, UPT ;  /* 0x000000010400788c */ /* 0x008fd2000bf05270 */
[----:B------:R-:W-:Y:S05]  /*2c60*/  BRA.U UP0, `(.L_x_42) ;  /* 0x0000000100447547 */ /* 0x000fea000b800000 */
[----:B------:R-:W3:Y:S01]  /*2c70*/  LDCU.128 UR16, c[0x0][0xb10] ;  /* 0x00016200ff1077ac */ /* 0x000ee20008000c00 */
[----:B------:R-:W4:Y:S01]  /*2c80*/  LDCU UR10, c[0x0][0xb0c] ;  /* 0x00016180ff0a77ac */ /* 0x000f220008000800 */
[----:B------:R-:W1:Y:S01]  /*2c90*/  LDCU UR7, c[0x0][0xb20] ;  /* 0x00016400ff0777ac */ /* 0x000e620008000800 */
[----:B---3--:R-:W-:Y:S02]  /*2ca0*/  UIMAD.WIDE.U32 UR8, UR37, UR16, URZ ;  /* 0x00000010250872a5 */ /* 0x008fe4000f8e00ff */
[----:B------:R-:W-:Y:S02]  /*2cb0*/  UIMAD.WIDE.U32 UR4, UR31, UR19, URZ ;  /* 0x000000131f0472a5 */ /* 0x000fe4000f8e00ff */
[----:B----4-:R-:W-:Y:S02]  /*2cc0*/  UISETP.NE.AND UP2, UPT, UR10, 0x1, UPT ;  /* 0x000000010a00788c */ /* 0x010fe4000bf45270 */
[----:B------:R-:W-:Y:S01]  /*2cd0*/  UISETP.NE.AND UP0, UPT, UR18, 0x1, UPT ;  /* 0x000000011200788c */ /* 0x000fe2000bf05270 */
[----:B------:R-:W-:-:S02]  /*2ce0*/  UMOV UR8, UR9 ;  /* 0x0000000900087c82 */ /* 0x000fc40008000000 */
[----:B------:R-:W-:Y:S01]  /*2cf0*/  UMOV UR4, UR5 ;  /* 0x0000000500047c82 */ /* 0x000fe20008000000 */
[----:B------:R-:W-:Y:S02]  /*2d00*/  USHF.R.U32.HI UR17, URZ, UR17, UR8 ;  /* 0x00000011ff117299 */ /* 0x000fe40008011608 */
[----:B-1----:R-:W-:Y:S02]  /*2d10*/  USHF.R.U32.HI UR4, URZ, UR7, UR4 ;  /* 0x00000007ff047299 */ /* 0x002fe40008011604 */
[----:B------:R-:W-:Y:S02]  /*2d20*/  USEL UR5, UR37, UR17, !UP2 ;  /* 0x0000001125057287 */ /* 0x000fe4000d000000 */
[----:B------:R-:W-:-:S04]  /*2d30*/  USEL UR4, UR31, UR4, !UP0 ;  /* 0x000000041f047287 */ /* 0x000fc8000c000000 */
[----:B------:R-:W-:Y:S02]  /*2d40*/  UIADD3 UR7, UPT, UPT, UR5, -UR4, URZ ;  /* 0x8000000405077290 */ /* 0x000fe4000fffe0ff */
[----:B------:R-:W-:Y:S02]  /*2d50*/  UIADD3 UR4, UPT, UPT, -UR5, UR4, URZ ;  /* 0x0000000405047290 */ /* 0x000fe4000fffe1ff */
[----:B------:R-:W-:Y:S02]  /*2d60*/  UIMAD UR31, UR7, UR18, UR31 ;  /* 0x00000012071f72a4 */ /* 0x000fe4000f8e021f */
[----:B------:R-:W-:-:S12]  /*2d70*/  UIMAD UR37, UR4, UR10, UR37 ;  /* 0x0000000a042572a4 */ /* 0x000fd8000f8e0225 */
.L_x_42:
[----:B------:R-:W-:Y:S01]  /*2d80*/  VIADD R11, R11, 0x1 ;  /* 0x000000010b0b7836 */ /* 0x000fe20000000000 */
[----:B------:R-:W-:Y:S01]  /*2d90*/  PLOP3.LUT P1, PT, PT, PT, PT, 0x80, 0x8 ;  /* 0x000000000008781c */ /* 0x000fe20003f2f070 */
[----:B------:R-:W-:Y:S02]  /*2da0*/  UIADD3 UR45, UPT, UPT, UR37, UR55, URZ ;  /* 0x00000037252d7290 */ /* 0x000fe4000fffe0ff */
[----:B------:R-:W-:Y:S01]  /*2db0*/  UIADD3 UR46, UPT, UPT, UR31, UR59, URZ ;  /* 0x0000003b1f2e7290 */ /* 0x000fe2000fffe0ff */
[----:B------:R-:W-:-:S04]  /*2dc0*/  ISETP.NE.AND P0, PT, R11, 0x2, PT ;  /* 0x000000020b00780c */ /* 0x000fc80003f05270 */
[----:B-1----:R-:W-:Y:S02]  /*2dd0*/  SEL R0, RZ, 0x1, P0 ;  /* 0x00000001ff007807 */ /* 0x002fe40000000000 */
[----:B------:R-:W-:Y:S02]  /*2de0*/  SEL R11, R11, RZ, P0 ;  /* 0x000000ff0b0b7207 */ /* 0x000fe40000000000 */
[----:B------:R-:W-:Y:S01]  /*2df0*/  LOP3.LUT R10, R10, R0, RZ, 0x3c, !PT ;  /* 0x000000000a0a7212 */ /* 0x000fe200078e3cff */
[----:B------:R-:W-:Y:S06]  /*2e00*/  BRA.U UP1, `(.L_x_43) ;  /* 0xfffffff101447547 */ /* 0x000fec000b83ffff */
[----:B------:R-:W-:Y:S01]  /*2e10*/  UIADD3 UR13, UPT, UPT, UR13, 0x148, URZ ;  /* 0x000001480d0d7890 */ /* 0x000fe2000fffe0ff */
[----:B------:R-:W-:-:S03]  /*2e20*/  SHF.L.U32 R2, R12, 0x1f, RZ ;  /* 0x0000001f0c027819 */ /* 0x000fc600000006ff */
[----:B------:R-:W-:-:S09]  /*2e30*/  ULEA UR4, UR6, UR13, 0x3 ;  /* 0x0000000d06047291 */ /* 0x000fd2000f8e18ff */
[----:B------:R-:W1:Y:S02]  /*2e40*/  SYNCS.PHASECHK.TRANS64.TRYWAIT P0, [UR4], R2 ;  /* 0x00000002ff0075a7 */ /* 0x000e640008001104 */
[----:B-1----:R-:W-:Y:S05]  /*2e50*/  @!P0 BRA `(.L_x_44) ;  /* 0x0000006000bc8947 */ /* 0x002fea0003800000 */
.L_x_156:
[----:B------:R-:W-:-:S04]  /*2e60*/  UIADD3 UR4, UPT, UPT, UR6, 0x1, URZ ;  /* 0x0000000106047890 */ /* 0x000fc8000fffe0ff */
[----:B------:R-:W-:-:S04]  /*2e70*/  UISETP.NE.AND UP0, UPT, UR4, 0x29, UPT ;  /* 0x000000290400788c */ /* 0x000fc8000bf05270 */
[----:B------:R-:W-:Y:S02]  /*2e80*/  USEL UR6, URZ, 0x1, UP0 ;  /* 0x00000001ff067887 */ /* 0x000fe40008000000 */
[----:B------:R-:W-:-:S04]  /*2e90*/  USEL UR4, UR4, URZ, UP0 ;  /* 0x000000ff04047287 */ /* 0x000fc80008000000 */
[----:B------:R-:W-:Y:S01]  /*2ea0*/  ULEA UR5, UR4, UR13, 0x3 ;  /* 0x0000000d04057291 */ /* 0x000fe2000f8e18ff */
[----:B-1----:R-:W-:-:S04]  /*2eb0*/  LOP3.LUT R2, R12, UR6, RZ, 0x3c, !PT ;  /* 0x000000060c027c12 */ /* 0x002fc8000f8e3cff */
[----:B------:R-:W-:-:S04]  /*2ec0*/  SHF.L.U32 R3, R2, 0x1f, RZ ;  /* 0x0000001f02037819 */ /* 0x000fc800000006ff */
[----:B------:R-:W1:Y:S02]  /*2ed0*/  SYNCS.PHASECHK.TRANS64.TRYWAIT P0, [UR5], R3 ;  /* 0x00000003ff0075a7 */ /* 0x000e640008001105 */
[----:B-1----:R-:W-:Y:S05]  /*2ee0*/  @!P0 BRA `(.L_x_45) ;  /* 0x0000006000b08947 */ /* 0x002fea0003800000 */
.L_x_158:
[----:B------:R-:W-:-:S04]  /*2ef0*/  UIADD3 UR4, UPT, UPT, UR4, 0x1, URZ ;  /* 0x0000000104047890 */ /* 0x000fc8000fffe0ff */
[----:B------:R-:W-:-:S04]  /*2f00*/  UISETP.NE.AND UP0, UPT, UR4, 0x29, UPT ;  /* 0x000000290400788c */ /* 0x000fc8000bf05270 */
[----:B------:R-:W-:Y:S02]  /*2f10*/  USEL UR6, URZ, 0x1, UP0 ;  /* 0x00000001ff067887 */ /* 0x000fe40008000000 */
[----:B------:R-:W-:-:S04]  /*2f20*/  USEL UR4, UR4, URZ, UP0 ;  /* 0x000000ff04047287 */ /* 0x000fc80008000000 */
[----:B------:R-:W-:Y:S01]  /*2f30*/  ULEA UR5, UR4, UR13, 0x3 ;  /* 0x0000000d04057291 */ /* 0x000fe2000f8e18ff */
[----:B------:R-:W-:-:S04]  /*2f40*/  LOP3.LUT R2, R2, UR6, RZ, 0x3c, !PT ;  /* 0x0000000602027c12 */ /* 0x000fc8000f8e3cff */
[----:B-1----:R-:W-:-:S04]  /*2f50*/  SHF.L.U32 R3, R2, 0x1f, RZ ;  /* 0x0000001f02037819 */ /* 0x002fc800000006ff */
[----:B------:R-:W1:Y:S02]  /*2f60*/  SYNCS.PHASECHK.TRANS64.TRYWAIT P0, [UR5], R3 ;  /* 0x00000003ff0075a7 */ /* 0x000e640008001105 */
[----:B-1----:R-:W-:Y:S05]  /*2f70*/  @!P0 BRA `(.L_x_46) ;  /* 0x0000006000a48947 */ /* 0x002fea0003800000 */
.L_x_160:
        /* <DEDUP_REMOVED lines=9> */
.L_x_162:
        /* <DEDUP_REMOVED lines=9> */
.L_x_164:
        /* <DEDUP_REMOVED lines=9> */
.L_x_166:
        /* <DEDUP_REMOVED lines=9> */
.L_x_168:
        /* <DEDUP_REMOVED lines=9> */
.L_x_170:
        /* <DEDUP_REMOVED lines=9> */
.L_x_172:
        /* <DEDUP_REMOVED lines=9> */
.L_x_174:
        /* <DEDUP_REMOVED lines=9> */
.L_x_176:
        /* <DEDUP_REMOVED lines=9> */
.L_x_178:
        /* <DEDUP_REMOVED lines=9> */
.L_x_180:
        /* <DEDUP_REMOVED lines=9> */
.L_x_182:
        /* <DEDUP_REMOVED lines=9> */
.L_x_184:
        /* <DEDUP_REMOVED lines=9> */
.L_x_186:
        /* <DEDUP_REMOVED lines=9> */
.L_x_188:
        /* <DEDUP_REMOVED lines=9> */
.L_x_190:
        /* <DEDUP_REMOVED lines=9> */
.L_x_192:
        /* <DEDUP_REMOVED lines=9> */
.L_x_194:
        /* <DEDUP_REMOVED lines=9> */
.L_x_196:
        /* <DEDUP_REMOVED lines=9> */
.L_x_198:
        /* <DEDUP_REMOVED lines=9> */
.L_x_200:
        /* <DEDUP_REMOVED lines=9> */
.L_x_202:
        /* <DEDUP_REMOVED lines=9> */
.L_x_204:
        /* <DEDUP_REMOVED lines=9> */
.L_x_206:
        /* <DEDUP_REMOVED lines=9> */
.L_x_208:
        /* <DEDUP_REMOVED lines=9> */
.L_x_210:
        /* <DEDUP_REMOVED lines=9> */
.L_x_212:
        /* <DEDUP_REMOVED lines=9> */
.L_x_214:
        /* <DEDUP_REMOVED lines=9> */
.L_x_216:
        /* <DEDUP_REMOVED lines=9> */
.L_x_218:
        /* <DEDUP_REMOVED lines=9> */
.L_x_220:
        /* <DEDUP_REMOVED lines=9> */
.L_x_222:
        /* <DEDUP_REMOVED lines=9> */
.L_x_224:
        /* <DEDUP_REMOVED lines=9> */
.L_x_226:
        /* <DEDUP_REMOVED lines=9> */
.L_x_228:
        /* <DEDUP_REMOVED lines=9> */
.L_x_230:
        /* <DEDUP_REMOVED lines=9> */
.L_x_232:
        /* <DEDUP_REMOVED lines=9> */
.L_x_234:
[----:B------:R-:W-:-:S04]  /*4450*/  UIADD3 UR4, UPT, UPT, UR4, 0x1, URZ ;  /* 0x0000000104047890 */ /* 0x000fc8000fffe0ff */
[----:B------:R-:W-:-:S04]  /*4460*/  UISETP.NE.AND UP0, UPT, UR4, 0x29, UPT ;  /* 0x000000290400788c */ /* 0x000fc8000bf05270 */
[----:B------:R-:W-:Y:S02]  /*4470*/  USEL UR5, URZ, 0x1, UP0 ;  /* 0x00000001ff057887 */ /* 0x000fe40008000000 */
[----:B------:R-:W-:-:S04]  /*4480*/  USEL UR4, UR4, URZ, UP0 ;  /* 0x000000ff04047287 */ /* 0x000fc80008000000 */
[----:B------:R-:W-:Y:S01]  /*4490*/  ULEA UR4, UR4, UR13, 0x3 ;  /* 0x0000000d04047291 */ /* 0x000fe2000f8e18ff */
[----:B------:R-:W-:-:S04]  /*44a0*/  LOP3.LUT R2, R2, UR5, RZ, 0x3c, !PT ;  /* 0x0000000502027c12 */ /* 0x000fc8000f8e3cff */
[----:B------:R-:W-:Y:S01]  /*44b0*/  SHF.L.U32 R2, R2, 0x1f, RZ ;  /* 0x0000001f02027819 */ /* 0x000fe200000006ff */
[----:B-1----:R-:W-:-:S07]  /*44c0*/  IMAD.U32 R0, RZ, RZ, UR4 ;  /* 0x00000004ff007e24 */ /* 0x002fce000f8e00ff */
.L_x_84:
[----:B-1----:R1:W3:Y:S02]  /*44d0*/  SYNCS.PHASECHK.TRANS64.TRYWAIT P0, [R0+URZ], R2 ;  /* 0x00000002000075a7 */ /* 0x0022e400080011ff */
[----:B---3--:R-:W-:Y:S05]  /*44e0*/  @!P0 NANOSLEEP.SYNCS 0x989680 ;  /* 0x009896800000895d */ /* 0x008fea0003900000 */
[----:B------:R-:W3:Y:S02]  /*44f0*/  @!P0 SYNCS.PHASECHK.TRANS64 P0, [R0+URZ], R2 ;  /* 0x00000002000085a7 */ /* 0x000ee400080010ff */
[----:B--23--:R-:W-:Y:S05]  /*4500*/  @P0 EXIT ;  /* 0x000000000000094d */ /* 0x00cfea0003800000 */
[----:B------:R-:W-:Y:S05]  /*4510*/  BRA `(.L_x_84) ;  /* 0xfffffffc00ec7947 */ /* 0x000fea000383ffff */
.L_x_23:
[----:B------:R-:W2:Y:S02]  /*4520*/  S2UR UR4, SR_CgaCtaId ;  /* 0x00000000000479c3 */ /* 0x000ea40000008800 */
[----:B--2---:R-:W-:-:S04]  /*4530*/  UISETP.NE.AND UP0, UPT, UR4, URZ, UPT ;  /* 0x000000ff0400728c */ /* 0x004fc8000bf05270 */
[----:B------:R-:W-:-:S09]  /*4540*/  UISETP.NE.OR UP0, UPT, UR13, 0x1, UP0 ;  /* 0x000000010d00788c */ /* 0x000fd20008705670 */
[----:B------:R-:W-:Y:S05]  /*4550*/  BRA.U UP0, `(.L_x_85) ;  /* 0x00000005004c7547 */ /* 0x000fea000b800000 */
[----:B------:R-:W2:Y:S01]  /*4560*/  S2UR UR5, SR_CgaCtaId ;  /* 0x00000000000579c3 */ /* 0x000ea20000008800 */
[----:B------:R-:W-:Y:S01]  /*4570*/  UMOV UR4, 0x400 ;  /* 0x0000040000047882 */ /* 0x000fe20000000000 */
[----:B------:R-:W-:Y:S01]  /*4580*/  ISETP.GE.U32.AND P2, PT, R0, 0x8, PT ;  /* 0x000000080000780c */ /* 0x000fe20003f46070 */
[----:B------:R-:W-:Y:S01]  /*4590*/  IMAD.MOV.U32 R12, RZ, RZ, 0x1 ;  /* 0x00000001ff0c7424 */ /* 0x000fe200078e00ff */
[----:B------:R-:W-:Y:S02]  /*45a0*/  CS2R R10, SRZ ;  /* 0x00000000000a7805 */ /* 0x000fe4000001ff00 */
[----:B------:R-:W-:Y:S01]  /*45b0*/  CS2R R8, SRZ ;  /* 0x0000000000087805 */ /* 0x000fe2000001ff00 */
[----:B--2---:R-:W-:-:S03]  /*45c0*/  ULEA UR6, UR5, UR4, 0x18 ;  /* 0x0000000405067291 */ /* 0x004fc6000f8ec0ff */
[----:B------:R-:W-:-:S09]  /*45d0*/  UMOV UR5, URZ ;  /* 0x000000ff00057c82 */ /* 0x000fd20008000000 */
.L_x_89:
[----:B------:R-:W-:Y:S02]  /*45e0*/  LEA R2, R8, UR6, 0x3 ;  /* 0x0000000608027c11 */ /* 0x000fe4000f8e18ff */
[----:B------:R-:W-:-:S03]  /*45f0*/  SHF.L.U32 R4, R9, 0x1f, RZ ;  /* 0x0000001f09047819 */ /* 0x000fc600000006ff */
[----:B------:R-:W-:Y:S01]  /*4600*/  VIADD R5, R2, 0x320 ;  /* 0x0000032002057836 */ /* 0x000fe20000000000 */
[----:B------:R-:W2:Y:S02]  /*4610*/  SYNCS.PHASECHK.TRANS64.TRYWAIT P0, [R2+URZ+0x310], R4 ;  /* 0x00031004020075a7 */ /* 0x000ea400080011ff */
[----:B--2---:R-:W-:Y:S05]  /*4620*/  @!P0 BRA `(.L_x_86) ;  /* 0x0000005800888947 */ /* 0x004fea0003800000 */
.L_x_235:
[----:B------:R-:W-:Y:S01]  /*4630*/  ULEA UR4, UR5, UR6, 0x3 ;  /* 0x0000000605047291 */ /* 0x000fe2000f8e18ff */
[----:B--2---:R-:W-:Y:S01]  /*4640*/  PRMT R2, RZ, 0x654, R5 ;  /* 0x00000654ff027816 */ /* 0x004fe20000000005 */
[----:B------:R-:W-:Y:S01]  /*4650*/  @!P2 IMAD.MOV.U32 R4, RZ, RZ, 0x10 ;  /* 0x00000010ff04a424 */ /* 0x000fe200078e00ff */
[----:B------:R-:W-:Y:S01]  /*4660*/  SHF.L.U32 R5, R12, 0x1f, RZ ;  /* 0x0000001f0c057819 */ /* 0x000fe200000006ff */
[----:B------:R-:W-:Y:S01]  /*4670*/  UIADD3 UR7, UPT, UPT, UR4, 0x2b0, URZ ;  /* 0x000002b004077890 */ /* 0x000fe2000fffe0ff */
[----:B------:R2:W-:Y:S05]  /*4680*/  SYNCS.ARRIVE.TRANS64.RED.A1T0 RZ, [R2+URZ], RZ ;  /* 0x000000ff02ff79a7 */ /* 0x0005ea00081004ff */
[----:B------:R-:W-:Y:S01]  /*4690*/  IMAD.U32 R6, RZ, RZ, UR7 ;  /* 0x00000007ff067e24 */ /* 0x000fe2000f8e00ff */
[----:B------:R-:W3:Y:S04]  /*46a0*/  SYNCS.PHASECHK.TRANS64.TRYWAIT P0, [UR4+0x2c0], R5 ;  /* 0x0002c005ff0075a7 */ /* 0x000ee80008001104 */
[----:B------:R-:W-:Y:S01]  /*46b0*/  PRMT R6, R0, 0x654, R6 ;  /* 0x0000065400067816 */ /* 0x000fe20000000006 */
[----:B--23--:R-:W-:Y:S06]  /*46c0*/  @!P0 BRA `(.L_x_87) ;  /* 0x0000005800748947 */ /* 0x00cfec0003800000 */
.L_x_237:
[----:B------:R-:W-:Y:S01]  /*46d0*/  ULEA UR8, UR5, UR6, 0x4 ;  /* 0x0000000605087291 */ /* 0x000fe2000f8e20ff */
[----:B------:R-:W-:Y:S01]  /*46e0*/  SEL R3, R6, R3, !P2 ;  /* 0x0000000306037207 */ /* 0x000fe20005000000 */
[----:B------:R-:W-:Y:S01]  /*46f0*/  UIADD3 UR9, UPT, UPT, UR4, 0x2b0, URZ ;  /* 0x000002b004097890 */ /* 0x000fe2000fffe0ff */
[----:B--2---:R-:W-:Y:S01]  /*4700*/  LEA R2, R11, UR6, 0x3 ;  /* 0x000000060b027c11 */ /* 0x004fe2000f8e18ff */
[----:B------:R-:W-:Y:S01]  /*4710*/  UIADD3 UR8, UPT, UPT, UR8, 0x340, URZ ;  /* 0x0000034008087890 */ /* 0x000fe2000fffe0ff */
[----:B------:R2:W-:Y:S01]  /*4720*/  @!P2 SYNCS.ARRIVE.TRANS64.RED RZ, [R3+URZ], R4 ;  /* 0x0000000403ffa9a7 */ /* 0x0005e200080004ff */
[----:B------:R-:W-:Y:S01]  /*4730*/  UIADD3 UR4, UPT, UPT, UR5, 0x1, URZ ;  /* 0x0000000105047890 */ /* 0x000fe2000fffe0ff */
[----:B------:R-:W-:-:S03]  /*4740*/  VIADD R8, R8, 0x1 ;  /* 0x0000000108087836 */ /* 0x000fc60000000000 */
[----:B------:R-:W-:Y:S02]  /*4750*/  UISETP.NE.AND UP0, UPT, UR4, 0x2, UPT ;  /* 0x000000020400788c */ /* 0x000fe4000bf05270 */
[----:B------:R-:W-:Y:S01]  /*4760*/  ISETP.NE.AND P0, PT, R8, 0x2, PT ;  /* 0x000000020800780c */ /* 0x000fe20003f05270 */
[----:B------:R-:W-:Y:S06]  /*4770*/  UGETNEXTWORKID.BROADCAST [UR8], [UR9] ;  /* 0x00000000080073ca */ /* 0x000fec0008000100 */
[----:B------:R-:W-:Y:S02]  /*4780*/  USEL UR7, URZ, 0x1, UP0 ;  /* 0x00000001ff077887 */ /* 0x000fe40008000000 */
[----:B------:R-:W-:-:S04]  /*4790*/  USEL UR5, UR4, URZ, UP0 ;  /* 0x000000ff04057287 */ /* 0x000fc80008000000 */
[----:B------:R-:W-:Y:S02]  /*47a0*/  LOP3.LUT R12, R12, UR7, RZ, 0x3c, !PT ;  /* 0x000000070c0c7c12 */ /* 0x000fe4000f8e3cff */
[----:B--2---:R-:W-:-:S04]  /*47b0*/  SHF.L.U32 R4, R10, 0x1f, RZ ;  /* 0x0000001f0a047819 */ /* 0x004fc800000006ff */
[----:B------:R-:W2:Y:S02]  /*47c0*/  SYNCS.PHASECHK.TRANS64.TRYWAIT P1, [R2+URZ+0x2b0], R4 ;  /* 0x0002b004020075a7 */ /* 0x000ea400080211ff */
[----:B--2---:R-:W-:Y:S05]  /*47d0*/  @!P1 BRA `(.L_x_88) ;  /* 0x0000005800489947 */ /* 0x004fea0003800000 */
.L_x_238:
[C---:B--2---:R-:W-:Y:S01]  /*47e0*/  LEA R4, R11.reuse, UR6, 0x4 ;  /* 0x000000060b047c11 */ /* 0x044fe2000f8e20ff */
[----:B------:R-:W-:Y:S01]  /*47f0*/  VIADD R2, R2, 0x2c0 ;  /* 0x000002c002027836 */ /* 0x000fe20000000000 */
[----:B------:R-:W-:Y:S01]  /*4800*/  SEL R8, R8, RZ, P0 ;  /* 0x000000ff08087207 */ /* 0x000fe20000000000 */
[----:B------:R-:W-:-:S03]  /*4810*/  VIADD R11, R11, 0x1 ;  /* 0x000000010b0b7836 */ /* 0x000fc60000000000 */
[----:B------:R-:W2:Y:S01]  /*4820*/  LDS.128 R4, [R4+0x340] ;  /* 0x0003400004047984 */ /* 0x000ea20000000c00 */
[----:B------:R-:W-:Y:S02]  /*4830*/  PRMT R2, RZ, 0x654, R2 ;  /* 0x00000654ff027816 */ /* 0x000fe40000000002 */
[C---:B------:R-:W-:Y:S01]  /*4840*/  ISETP.NE.AND P1, PT, R11.reuse, 0x2, PT ;  /* 0x000000020b00780c */ /* 0x040fe20003f25270 */
[----:B------:R-:W-:Y:S01]  /*4850*/  @!PT LDS RZ, [RZ] ;  /* 0x00000000fffff984 */ /* 0x000fe20000000800 */
[----:B------:R-:W-:Y:S01]  /*4860*/  @!PT LDS RZ, [RZ] ;  /* 0x00000000fffff984 */ /* 0x000fe20000000800 */
[----:B------:R-:W-:Y:S01]  /*4870*/  @!PT LDS RZ, [RZ] ;  /* 0x00000000fffff984 */ /* 0x000fe20000000800 */
[----:B------:R-:W-:Y:S01]  /*4880*/  @!PT LDS RZ, [RZ] ;  /* 0x00000000fffff984 */ /* 0x000fe20000000800 */
[----:B------:R3:W-:Y:S06]  /*4890*/  MEMBAR.ALL.CTA ;  /* 0x0000000000007992 */ /* 0x0007ec0000008000 */
[----:B---3--:R-:W3:Y:S01]  /*48a0*/  FENCE.VIEW.ASYNC.S ;  /* 0x00000000000073c6 */ /* 0x008ee20000000000 */
[----:B------:R-:W-:Y:S01]  /*48b0*/  SEL R11, R11, RZ, P1 ;  /* 0x000000ff0b0b7207 */ /* 0x000fe20000800000 */
[----:B---3--:R3:W-:Y:S01]  /*48c0*/  SYNCS.ARRIVE.TRANS64.RED.A1T0 RZ, [R2+URZ], RZ ;  /* 0x000000ff02ff79a7 */ /* 0x0087e200081004ff */
[----:B--2---:R-:W-:-:S02]  /*48d0*/  LOP3.LUT P3, RZ, R6, 0x1, RZ, 0xc0, !PT ;  /* 0x0000000106ff7812 */ /* 0x004fc4000786c0ff */
[----:B------:R-:W-:-:S04]  /*48e0*/  SEL R4, RZ, 0x1, P1 ;  /* 0x00000001ff047807 */ /* 0x000fc80000800000 */
[----:B------:R-:W-:Y:S02]  /*48f0*/  LOP3.LUT R10, R10, R4, RZ, 0x3c, !PT ;  /* 0x000000040a0a7212 */ /* 0x000fe400078e3cff */
[----:B---3--:R-:W-:-:S04]  /*4900*/  SEL R2, RZ, 0x1, P0 ;  /* 0x00000001ff027807 */ /* 0x008fc80000000000 */
[----:B------:R-:W-:Y:S01]  /*4910*/  LOP3.LUT R9, R9, R2, RZ, 0x3c, !PT ;  /* 0x0000000209097212 */ /* 0x000fe200078e3cff */
[----:B------:R-:W-:Y:S06]  /*4920*/  @P3 BRA `(.L_x_89) ;  /* 0xfffffffc002c3947 */ /* 0x000fec000383ffff */
[----:B------:R-:W-:Y:S01]  /*4930*/  ULEA UR4, UR5, UR6, 0x3 ;  /* 0x0000000605047291 */ /* 0x000fe2000f8e18ff */
[----:B------:R-:W-:-:S08]  /*4940*/  SHF.L.U32 R2, R12, 0x1f, RZ ;  /* 0x0000001f0c027819 */ /* 0x000fd000000006ff */
[----:B------:R-:W2:Y:S02]  /*4950*/  SYNCS.PHASECHK.TRANS64 P0, [UR4+0x2c0], R2 ;  /* 0x0002c002ff0075a7 */ /* 0x000ea40008001004 */
[----:B--2---:R-:W-:Y:S05]  /*4960*/  @P0 BRA `(.L_x_90) ;  /* 0x0000000000080947 */ /* 0x004fea0003800000 */
[----:B------:R-:W2:Y:S02]  /*4970*/  SYNCS.PHASECHK.TRANS64.TRYWAIT P0, [UR4+0x2c0], R2 ;  /* 0x0002c002ff0075a7 */ /* 0x000ea40008001104 */
[----:B--2---:R-:W-:Y:S05]  /*4980*/  @!P0 BRA `(.L_x_91) ;  /* 0x0000005400f08947 */ /* 0x004fea0003800000 */
.L_x_90:
[----:B------:R-:W-:-:S04]  /*4990*/  UIADD3 UR7, UPT, UPT, UR5, 0x1, URZ ;  /* 0x0000000105077890 */ /* 0x000fc8000fffe0ff */
[----:B------:R-:W-:-:S04]  /*49a0*/  UISETP.NE.AND UP0, UPT, UR7, 0x2, UPT ;  /* 0x000000020700788c */ /* 0x000fc8000bf05270 */
[----:B------:R-:W-:Y:S02]  /*49b0*/  USEL UR8, URZ, 0x1, UP0 ;  /* 0x00000001ff087887 */ /* 0x000fe40008000000 */
[----:B------:R-:W-:-:S04]  /*49c0*/  USEL UR7, UR7, URZ, UP0 ;  /* 0x000000ff07077287 */ /* 0x000fc80008000000 */
[----:B------:R-:W-:Y:S01]  /*49d0*/  ULEA UR7, UR7, UR6, 0x3 ;  /* 0x0000000607077291 */ /* 0x000fe2000f8e18ff */
[----:B--2---:R-:W-:-:S04]  /*49e0*/  LOP3.LUT R2, R12, UR8, RZ, 0x3c, !PT ;  /* 0x000000080c027c12 */ /* 0x004fc8000f8e3cff */
[----:B------:R-:W-:-:S04]  /*49f0*/  SHF.L.U32 R0, R2, 0x1f, RZ ;  /* 0x0000001f02007819 */ /* 0x000fc800000006ff */
[----:B------:R-:W2:Y:S02]  /*4a00*/  SYNCS.PHASECHK.TRANS64 P0, [UR7+0x2c0], R0 ;  /* 0x0002c000ff0075a7 */ /* 0x000ea40008001007 */
[----:B-12---:R-:W-:Y:S05]  /*4a10*/  @P0 EXIT ;  /* 0x000000000000094d */ /* 0x006fea0003800000 */
[----:B------:R-:W-:Y:S02]  /*4a20*/  SHF.L.U32 R2, R2, 0x1f, RZ ;  /* 0x0000001f02027819 */ /* 0x000fe400000006ff */
[----:B------:R-:W-:-:S07]  /*4a30*/  MOV R0, UR7 ;  /* 0x0000000700007c02 */ /* 0x000fce0008000f00 */
.L_x_92:
[----:B-1----:R1:W2:Y:S02]  /*4a40*/  SYNCS.PHASECHK.TRANS64.TRYWAIT P0, [R0+URZ+0x2c0], R2 ;  /* 0x0002c002000075a7 */ /* 0x0022a400080011ff */
[----:B--2---:R-:W-:Y:S05]  /*4a50*/  @!P0 NANOSLEEP.SYNCS 0x989680 ;  /* 0x009896800000895d */ /* 0x004fea0003900000 */
[----:B------:R-:W2:Y:S02]  /*4a60*/  @!P0 SYNCS.PHASECHK.TRANS64 P0, [R0+URZ+0x2c0], R2 ;  /* 0x0002c002000085a7 */ /* 0x000ea400080010ff */
[----:B--2---:R-:W-:Y:S05]  /*4a70*/  @P0 EXIT ;  /* 0x000000000000094d */ /* 0x004fea0003800000 */
[----:B------:R-:W-:Y:S05]  /*4a80*/  BRA `(.L_x_92) ;  /* 0xfffffffc00ec7947 */ /* 0x000fea000383ffff */
.L_x_85:
[----:B------:R-:W-:Y:S05]  /*4a90*/  BRA.U UP5, `(.L_x_93) ;  /* 0x0000001105887547 */ /* 0x000fea000b800000 */
[----:B------:R-:W2:Y:S01]  /*4aa0*/  S2UR UR7, SR_CgaCtaId ;  /* 0x00000000000779c3 */ /* 0x000ea20000008800 */
[----:B------:R-:W-:Y:S01]  /*4ab0*/  UMOV UR4, 0x40 ;  /* 0x0000004000047882 */ /* 0x000fe20000000000 */
[----:B------:R-:W-:Y:S01]  /*4ac0*/  NOP ;  /* 0x0000000000007918 */ /* 0x000fe20000000000 */
[----:B------:R-:W-:Y:S01]  /*4ad0*/  UMOV UR6, 0x400 ;  /* 0x0000040000067882 */ /* 0x000fe20000000000 */
[----:B--2---:R-:W-:Y:S02]  /*4ae0*/  ULEA UR5, UR7, UR4, 0x18 ;  /* 0x0000000407057291 */ /* 0x004fe4000f8ec0ff */
[----:B------:R-:W-:-:S07]  /*4af0*/  ULEA UR6, UR7, UR6, 0x18 ;  /* 0x0000000607067291 */ /* 0x000fce000f8ec0ff */
[----:B------:R-:W2:Y:S02]  /*4b00*/  LDS.U8 R0, [UR5+0x1c] ;  /* 0x00001c05ff007984 */ /* 0x000ea40008000000 */
[----:B--2---:R-:W-:-:S13]  /*4b10*/  ISETP.NE.AND P0, PT, R0, RZ, PT ;  /* 0x000000ff0000720c */ /* 0x004fda0003f05270 */
[----:B------:R-:W-:Y:S05]  /*4b20*/  @P0 BRA `(.L_x_94) ;  /* 0x0000000400080947 */ /* 0x000fea0003800000 */
[----:B------:R-:W-:Y:S02]  /*4b30*/  UISETP.NE.U32.AND UP1, UPT, UR27, 0x1, UPT ;  /* 0x000000011b00788c */ /* 0x000fe4000bf25070 */
[----:B------:R-:W-:-:S07]  /*4b40*/  UIADD3 UR7, UPT, UPT, UR5, 0x8, URZ ;  /* 0x0000000805077890 */ /* 0x000fce000fffe0ff */
[----:B------:R-:W-:Y:S05]  /*4b50*/  BRA.U !UP1, `(.L_x_95) ;  /* 0x00000001099c7547 */ /* 0x000fea000b800000 */
[----:B------:R-:W-:Y:S01]  /*4b60*/  ELECT P0, URZ, PT ;  /* 0x0000000000ff782f */ /* 0x000fe20003800000 */
[----:B------:R-:W-:-:S12]  /*4b70*/  BSSY B0, `(.L_x_95) ;  /* 0x0000025000007945 */ /* 0x000fd80003800000 */
[----:B------:R-:W-:Y:S05]  /*4b80*/  @!P0 BRA `(.L_x_96) ;  /* 0x00000000008c8947 */ /* 0x000fea0003800000 */
[----:B------:R-:W-:-:S05]  /*4b90*/  UMOV UR4, 0x10 ;  /* 0x0000001000047882 */ /* 0x000fca0000000000 */
[----:B------:R-:W-:Y:S04]  /*4ba0*/  DEPBAR.LE SB2, 0x36 ;  /* 0x0000ad800000791a */ /* 0x000fe80000000000 */
[----:B------:R-:W2:Y:S02]  /*4bb0*/  UTCATOMSWS.2CTA.FIND_AND_SET.ALIGN UP0, UR4, UR4 ;  /* 0x00000004000475e3 */ /* 0x000ea40008200800 */
[----:B--2---:R-:W-:Y:S01]  /*4bc0*/  MOV R10, UR4 ;  /* 0x00000004000a7c02 */ /* 0x004fe20008000f00 */
[----:B------:R-:W-:Y:S06]  /*4bd0*/  BRA.U UP0, `(.L_x_97) ;  /* 0x0000000100187547 */ /* 0x000fec000b800000 */
.L_x_98:
[----:B------:R-:W-:Y:S05]  /*4be0*/  NANOSLEEP 0x64 ;  /* 0x000000640000795d */ /* 0x000fea0003800000 */
[----:B------:R-:W-:-:S05]  /*4bf0*/  UMOV UR4, 0x10 ;  /* 0x0000001000047882 */ /* 0x000fca0000000000 */
[----:B------:R-:W-:Y:S04]  /*4c00*/  DEPBAR.LE SB2, 0x36 ;  /* 0x0000ad800000791a */ /* 0x000fe80000000000 */
[----:B------:R-:W2:Y:S02]  /*4c10*/  UTCATOMSWS.2CTA.FIND_AND_SET.ALIGN UP0, UR4, UR4 ;  /* 0x00000004000475e3 */ /* 0x000ea40008200800 */
[----:B--2---:R-:W-:Y:S01]  /*4c20*/  MOV R10, UR4 ;  /* 0x00000004000a7c02 */ /* 0x004fe20008000f00 */
[----:B------:R-:W-:Y:S05]  /*4c30*/  BRA.U !UP0, `(.L_x_98) ;  /* 0xfffffffd08e87547 */ /* 0x000fea000b83ffff */
.L_x_97:
[----:B------:R-:W2:Y:S01]  /*4c40*/  LDS R6, [UR5+0x10] ;  /* 0x00001005ff067984 */ /* 0x000ea20008000800 */
[----:B------:R-:W-:Y:S01]  /*4c50*/  IMAD.U32 R0, RZ, RZ, UR6 ;  /* 0x00000006ff007e24 */ /* 0x000fe2000f8e00ff */
[----:B------:R-:W-:-:S03]  /*4c60*/  MOV R4, UR29 ;  /* 0x0000001d00047c02 */ /* 0x000fc60008000f00 */
[----:B------:R-:W-:Y:S01]  /*4c70*/  VIADD R0, R0, 0x360 ;  /* 0x0000036000007836 */ /* 0x000fe20000000000 */
[----:B--2---:R-:W-:-:S04]  /*4c80*/  SHF.L.U32 R6, R6, 0x1f, RZ ;  /* 0x0000001f06067819 */ /* 0x004fc800000006ff */
[----:B------:R-:W2:Y:S02]  /*4c90*/  SYNCS.PHASECHK.TRANS64.TRYWAIT P0, [UR5+0x8], R6 ;  /* 0x00000806ff0075a7 */ /* 0x000ea40008001105 */
[----:B--2---:R-:W-:Y:S05]  /*4ca0*/  @P0 BRA `(.L_x_99) ;  /* 0x0000000000080947 */ /* 0x004fea0003800000 */
[----:B------:R-:W2:Y:S02]  /*4cb0*/  SYNCS.PHASECHK.TRANS64.TRYWAIT P0, [UR5+0x8], R6 ;  /* 0x00000806ff0075a7 */ /* 0x000ea40008001105 */
[----:B--2---:R-:W-:Y:S05]  /*4cc0*/  @!P0 BRA `(.L_x_100) ;  /* 0x0000005400388947 */ /* 0x004fea0003800000 */
.L_x_99:
[----:B------:R-:W-:Y:S01]  /*4cd0*/  PRMT R4, R4, 0x654, R0 ;  /* 0x0000065404047816 */ /* 0x000fe20000000000 */
[----:B------:R-:W-:Y:S01]  /*4ce0*/  HFMA2 R0, -RZ, RZ, 0, 5.9604644775390625e-08 ;  /* 0x00000001ff007431 */ /* 0x000fe200000001ff */
[----:B------:R-:W-:Y:S01]  /*4cf0*/  UPRMT UR4, UR29, 0x654, UR7 ;  /* 0x000006541d047896 */ /* 0x000fe20008000007 */
[----:B------:R-:W-:Y:S02]  /*4d00*/  IMAD.MOV.U32 R8, RZ, RZ, 0xffff ;  /* 0x0000ffffff087424 */ /* 0x000fe400078e00ff */
[----:B--2---:R-:W-:Y:S02]  /*4d10*/  IMAD.MOV.U32 R6, RZ, RZ, 0x4 ;  /* 0x00000004ff067424 */ /* 0x004fe400078e00ff */
[----:B------:R-:W-:Y:S01]  /*4d20*/  IMAD.SHL.U32 R9, R10, 0x20, RZ ;  /* 0x000000200a097824 */ /* 0x000fe200078e00ff */
[----:B------:R-:W-:Y:S02]  /*4d30*/  MOV R5, UR4 ;  /* 0x0000000400057c02 */ /* 0x000fe40008000f00 */
[-C--:B------:R-:W-:Y:S01]  /*4d40*/  SHF.L.U32 R8, R8, R10.reuse, RZ ;  /* 0x0000000a08087219 */ /* 0x080fe200000006ff */
[----:B------:R2:W-:Y:S01]  /*4d50*/  SYNCS.ARRIVE.TRANS64.RED RZ, [UR4], R6 ;  /* 0x00000006ffff79a7 */ /* 0x0005e20008000404 */
[----:B------:R-:W-:Y:S01]  /*4d60*/  SHF.L.U32 R7, R0, R10, RZ ;  /* 0x0000000a00077219 */ /* 0x000fe200000006ff */
[----:B------:R2:W-:Y:S04]  /*4d70*/  STS [UR6+0x360], R9 ;  /* 0x00036009ff007988 */ /* 0x0005e80008000806 */
[----:B------:R2:W-:Y:S04]  /*4d80*/  STAS [R4.64], R10 ;  /* 0x0000000a04007dbd */ /* 0x0005e8000c0008ff */
[----:B------:R2:W-:Y:S04]  /*4d90*/  ATOMS.OR RZ, [UR5+0x14], R8 ;  /* 0x00001408ffff798c */ /* 0x0005e8000b000005 */
[----:B------:R2:W-:Y:S04]  /*4da0*/  ATOMS.OR RZ, [UR5+0x18], R7 ;  /* 0x00001807ffff798c */ /* 0x0005e8000b000005 */
[----:B------:R2:W-:Y:S02]  /*4db0*/  ATOMS.XOR RZ, [UR5+0x10], R0 ;  /* 0x00001000ffff798c */ /* 0x0005e4000b800005 */
.L_x_96:
[----:B-1----:R-:W-:Y:S05]  /*4dc0*/  BSYNC B0 ;  /* 0x0000000000007941 */ /* 0x002fea0003800000 */
.L_x_95:
[----:B------:R-:W-:Y:S05]  /*4dd0*/  BRA.U UP1, `(.L_x_101) ;  /* 0x00000001016c7547 */ /* 0x000fea000b800000 */
[----:B------:R-:W-:-:S03]  /*4de0*/  UMOV UR4, 0xffffffff ;  /* 0xffffffff00047882 */ /* 0x000fc60000000000 */
[----:B------:R-:W-:Y:S05]  /*4df0*/  BRA.DIV UR4, `(.L_x_102) ;  /* 0x0000005604047947 */ /* 0x000fea000b800000 */
[----:B------:R-:W-:-:S13]  /*4e00*/  ELECT P0, URZ, PT ;  /* 0x0000000000ff782f */ /* 0x000fda0003800000 */
.L_x_242:
[----:B------:R-:W-:Y:S05]  /*4e10*/  @!P0 BRA `(.L_x_101) ;  /* 0x00000000005c8947 */ /* 0x000fea0003800000 */
[----:B--2---:R-:W2:Y:S02]  /*4e20*/  LDS R4, [UR5+0x10] ;  /* 0x00001005ff047984 */ /* 0x004ea40008000800 */
[----:B--2---:R-:W-:-:S04]  /*4e30*/  SHF.L.U32 R4, R4, 0x1f, RZ ;  /* 0x0000001f04047819 */ /* 0x004fc800000006ff */
[----:B------:R-:W2:Y:S02]  /*4e40*/  SYNCS.PHASECHK.TRANS64.TRYWAIT P0, [UR5+0x8], R4 ;  /* 0x00000804ff0075a7 */ /* 0x000ea40008001105 */
[----:B--2---:R-:W-:Y:S05]  /*4e50*/  @P0 BRA `(.L_x_103) ;  /* 0x0000000000080947 */ /* 0x004fea0003800000 */
[----:B------:R-:W2:Y:S02]  /*4e60*/  SYNCS.PHASECHK.TRANS64.TRYWAIT P0, [UR5+0x8], R4 ;  /* 0x00000804ff0075a7 */ /* 0x000ea40008001105 */
[----:B--2---:R-:W-:Y:S05]  /*4e70*/  @!P0 BRA `(.L_x_104) ;  /* 0x0000005400088947 */ /* 0x004fea0003800000 */
.L_x_103:
[----:B------:R-:W3:Y:S01]  /*4e80*/  LDS R6, [UR6+0x360] ;  /* 0x00036006ff067984 */ /* 0x000ee20008000800 */
[----:B--2---:R-:W-:Y:S02]  /*4e90*/  HFMA2 R0, -RZ, RZ, 0, 5.9604644775390625e-08 ;  /* 0x00000001ff007431 */ /* 0x004fe400000001ff */
[----:B------:R-:W-:Y:S01]  /*4ea0*/  IMAD.MOV.U32 R4, RZ, RZ, 0xffff ;  /* 0x0000ffffff047424 */ /* 0x000fe200078e00ff */
[----:B------:R-:W-:Y:S01]  /*4eb0*/  UPRMT UR4, UR29, 0x654, UR7 ;  /* 0x000006541d047896 */ /* 0x000fe20008000007 */
[----:B---3--:R-:W-:-:S03]  /*4ec0*/  IMAD.SHL.U32 R5, R6, 0x20, RZ ;  /* 0x0000002006057824 */ /* 0x008fc600078e00ff */
[-C--:B------:R-:W-:Y:S02]  /*4ed0*/  SHF.L.U32 R4, R4, R6.reuse, RZ ;  /* 0x0000000604047219 */ /* 0x080fe400000006ff */
[----:B------:R-:W-:Y:S01]  /*4ee0*/  SHF.L.U32 R6, R0, R6, RZ ;  /* 0x0000000600067219 */ /* 0x000fe200000006ff */
[----:B------:R3:W-:Y:S04]  /*4ef0*/  STS [UR6+0x360], R5 ;  /* 0x00036005ff007988 */ /* 0x0007e80008000806 */
[----:B------:R3:W-:Y:S04]  /*4f00*/  ATOMS.OR RZ, [UR5+0x14], R4 ;  /* 0x00001404ffff798c */ /* 0x0007e8000b000005 */
[----:B------:R3:W-:Y:S01]  /*4f10*/  ATOMS.OR RZ, [UR5+0x18], R6 ;  /* 0x00001806ffff798c */ /* 0x0007e2000b000005 */
[----:B------:R-:W-:Y:S03]  /*4f20*/  SYNCS.ARRIVE.TRANS64.RED.A1T0 RZ, [UR4], RZ ;  /* 0x000000ffffff79a7 */ /* 0x000fe60008100404 */
[----:B------:R3:W-:Y:S01]  /*4f30*/  ATOMS.XOR RZ, [UR5+0x10], R0 ;  /* 0x00001000ffff798c */ /* 0x0007e2000b800005 */
[----:B------:R-:W-:Y:S05]  /*4f40*/  BRA `(.L_x_101) ;  /* 0x0000000000107947 */ /* 0x000fea0003800000 */
.L_x_94:
[----:B------:R-:W-:Y:S02]  /*4f50*/  MOV R0, 0xffffffff ;  /* 0xffffffff00007802 */ /* 0x000fe40000000f00 */
[----:B------:R-:W-:-:S03]  /*4f60*/  MOV R4, 0x4f90 ;  /* 0x00004f9000047802 */ /* 0x000fc60000000f00 */
[----:B------:R2:W-:Y:S04]  /*4f70*/  STS [UR6+0x360], R0 ;  /* 0x00036000ff007988 */ /* 0x0005e80008000806 */
[----:B-12--5:R-:W-:Y:S05]  /*4f80*/  CALL.REL.NOINC `($__internal_1_$__cuda_sm10x_tcgen05_guardrail_trap_phase_invalid_during_alloc) ;  /* 0x0000005800107944 */ /* 0x026fea0003c00000 */
.L_x_101:
[----:B------:R-:W-:Y:S05]  /*4f90*/  WARPSYNC.ALL ;  /* 0x0000000000007948 */ /* 0x000fea0003800000 */
[----:B------:R-:W4:Y:S01]  /*4fa0*/  S2UR UR4, SR_CgaCtaId ;  /* 0x00000000000479c3 */ /* 0x000f220000008800 */
[----:B------:R-:W-:Y:S01]  /*4fb0*/  UMOV UR13, 0x400 ;  /* 0x00000400000d7882 */ /* 0x000fe20000000000 */
[----:B------:R-:W-:-:S06]  /*4fc0*/  NOP ;  /* 0x0000000000007918 */ /* 0x000fcc0000000000 */
[----:B------:R-:W-:Y:S06]  /*4fd0*/  BAR.ARV 0x6, 0xa0 ;  /* 0x0182800000007b1d */ /* 0x000fec0000002000 */
[----:B------:R-:W1:Y:S01]  /*4fe0*/  LDCU UR6, c[0x0][0x38c] ;  /* 0x00007180ff0677ac */ /* 0x000e620008000800 */
[----:B------:R-:W-:Y:S01]  /*4ff0*/  LOP3.LUT R3, R3, 0xffff, RZ, 0xc0, !PT ;  /* 0x0000ffff03037812 */ /* 0x000fe200078ec0ff */
[----:B--2---:R-:W-:Y:S01]  /*5000*/  IMAD.MOV.U32 R9, RZ, RZ, 0x1 ;  /* 0x00000001ff097424 */ /* 0x004fe200078e00ff */
[----:B------:R-:W-:Y:S01]  /*5010*/  LOP3.LUT R2, R2, 0xffff, RZ, 0xc0, !PT ;  /* 0x0000ffff02027812 */ /* 0x000fe200078ec0ff */
[----:B------:R-:W-:Y:S01]  /*5020*/  IMAD.MOV.U32 R8, RZ, RZ, RZ ;  /* 0x000000ffff087224 */ /* 0x000fe200078e00ff */
[----:B------:R-:W-:Y:S01]  /*5030*/  R2UR UR16, R3 ;  /* 0x00000000031072ca */ /* 0x000fe200000e0000 */
[----:B------:R-:W-:Y:S01]  /*5040*/  UMOV UR20, URZ ;  /* 0x000000ff00147c82 */ /* 0x000fe20008000000 */
[----:B------:R-:W-:-:S02]  /*5050*/  R2UR UR24, R2 ;  /* 0x00000000021872ca */ /* 0x000fc400000e0000 */
[----:B------:R-:W-:Y:S01]  /*5060*/  CS2R R2, SRZ ;  /* 0x0000000000027805 */ /* 0x000fe2000001ff00 */
[----:B------:R-:W-:Y:S01]  /*5070*/  UMOV UR10, URZ ;  /* 0x000000ff000a7c82 */ /* 0x000fe20008000000 */
[----:B----4-:R-:W-:Y:S02]  /*5080*/  ULEA UR13, UR4, UR13, 0x18 ;  /* 0x0000000d040d7291 */ /* 0x010fe4000f8ec0ff */
[----:B------:R-:W-:Y:S02]  /*5090*/  UISETP.NE.AND UP3, UPT, UR27, URZ, UPT ;  /* 0x000000ff1b00728c */ /* 0x000fe4000bf65270 */
[----:B------:R-:W-:Y:S02]  /*50a0*/  UIADD3 UR5, UPT, UPT, UR13, 0x4600, URZ ;  /* 0x000046000d057890 */ /* 0x000fe4000fffe0ff */
[----:B------:R-:W-:Y:S02]  /*50b0*/  UIADD3 UR4, UPT, UPT, UR13, 0x2d600, URZ ;  /* 0x0002d6000d047890 */ /* 0x000fe4000fffe0ff */
[----:B-1----:R-:W-:Y:S01]  /*50c0*/  UIADD3 UR6, UPT, UPT, UR6, 0x1f, URZ ;  /* 0x0000001f06067890 */ /* 0x002fe2000fffe0ff */
[----:B---3--:R-:W1:Y:S01]  /*50d0*/  LDS R0, [UR13+0x360] ;  /* 0x0003600dff007984 */ /* 0x008e620008000800 */
[----:B------:R-:W-:-:S02]  /*50e0*/  USHF.R.U32.HI UR5, URZ, 0x4, UR5 ;  /* 0x00000004ff057899 */ /* 0x000fc40008011605 */
[----:B------:R-:W-:Y:S02]  /*50f0*/  USHF.R.S32.HI UR21, URZ, 0x1f, UR6 ;  /* 0x0000001fff157899 */ /* 0x000fe40008011406 */
[----:B------:R-:W-:Y:S02]  /*5100*/  USHF.R.U32.HI UR4, URZ, 0x4, UR4 ;  /* 0x00000004ff047899 */ /* 0x000fe40008011604 */
[----:B------:R-:W-:Y:S02]  /*5110*/  ULEA.HI UR21, UR21, UR6, URZ, 0x5 ;  /* 0x0000000615157291 */ /* 0x000fe4000f8f28ff */
[----:B------:R-:W-:Y:S02]  /*5120*/  ULOP3.LUT UR5, UR5, 0x3fff, URZ, 0xc0, !UPT ;  /* 0x00003fff05057892 */ /* 0x000fe4000f8ec0ff */
[----:B------:R-:W-:Y:S02]  /*5130*/  USHF.R.S32.HI UR21, URZ, 0x5, UR21 ;  /* 0x00000005ff157899 */ /* 0x000fe40008011415 */
[----:B------:R-:W-:-:S02]  /*5140*/  ULOP3.LUT UR18, UR4, 0x3fff, URZ, 0xc0, !UPT ;  /* 0x00003fff04127892 */ /* 0x000fc4000f8ec0ff */
[----:B------:R-:W-:Y:S02]  /*5150*/  UISETP.LT.AND UP0, UPT, UR21, 0x1, UPT ;  /* 0x000000011500788c */ /* 0x000fe4000bf01270 */
[----:B------:R-:W-:Y:S02]  /*5160*/  ULOP3.LUT UR17, UR5, 0x10000, URZ, 0xfc, !UPT ;  /* 0x0001000005117892 */ /* 0x000fe4000f8efcff */
[----:B------:R-:W-:Y:S02]  /*5170*/  ULOP3.LUT UR18, UR18, 0x10000, URZ, 0xfc, !UPT ;  /* 0x0001000012127892 */ /* 0x000fe4000f8efcff */
[----:B------:R-:W-:Y:S01]  /*5180*/  USEL UR25, UR21, 0x1, !UP0 ;  /* 0x0000000115197887 */ /* 0x000fe2000c000000 */
[----:B------:R-:W-:Y:S01]  /*5190*/  UMOV UR11, URZ ;  /* 0x000000ff000b7c82 */ /* 0x000fe20008000000 */
[----:B------:R-:W-:Y:S01]  /*51a0*/  UMOV UR22, 0x0 ;  /* 0x0000000000167882 */ /* 0x000fe20000000000 */
[----:B------:R-:W-:Y:S01]  /*51b0*/  UMOV UR23, 0x10100010 ;  /* 0x1010001000177882 */ /* 0x000fe20000000000 */
[----:B-1----:R-:W-:-:S15]  /*51c0*/  R2UR UR26, R0 ;  /* 0x00000000001a72ca */ /* 0x002fde00000e0000 */
.L_x_112:
[C---:B------:R-:W-:Y:S02]  /*51d0*/  LEA R0, R8.reuse, UR13, 0x3 ;  /* 0x0000000d08007c11 */ /* 0x040fe4000f8e18ff */
[----:B------:R-:W-:Y:S02]  /*51e0*/  SHF.L.U32 R4, R3, 0x1f, RZ ;  /* 0x0000001f03047819 */ /* 0x000fe400000006ff */
[----:B------:R-:W-:Y:S02]  /*51f0*/  LEA R5, R8, UR13, 0x4 ;  /* 0x0000000d08057c11 */ /* 0x000fe4000f8e20ff */
[----:B------:R-:W1:Y:S02]  /*5200*/  SYNCS.PHASECHK.TRANS64.TRYWAIT P0, [R0+URZ+0x2b0], R4 ;  /* 0x0002b004000075a7 */ /* 0x000e6400080011ff */
[----:B-1-3--:R-:W-:Y:S05]  /*5210*/  @!P0 BRA `(.L_x_105) ;  /* 0x0000005000388947 */ /* 0x00afea0003800000 */
.L_x_243:
[----:B-1----:R-:W1:Y:S01]  /*5220*/  LDS.128 R4, [R5+0x340] ;  /* 0x0003400005047984 */ /* 0x002e620000000c00 */
[----:B------:R-:W-:Y:S02]  /*5230*/  VIADD R0, R0, 0x2c0 ;  /* 0x000002c000007836 */ /* 0x000fe40000000000 */
[----:B------:R-:W-:Y:S01]  /*5240*/  VIADD R8, R8, 0x1 ;  /* 0x0000000108087836 */ /* 0x000fe20000000000 */
[----:B------:R-:W-:Y:S01]  /*5250*/  @!PT LDS RZ, [RZ] ;  /* 0x00000000fffff984 */ /* 0x000fe20000000800 */
[----:B------:R-:W-:Y:S01]  /*5260*/  @!PT LDS RZ, [RZ] ;  /* 0x00000000fffff984 */ /* 0x000fe20000000800 */
[----:B------:R-:W-:Y:S01]  /*5270*/  @!PT LDS RZ, [RZ] ;  /* 0x00000000fffff984 */ /* 0x000fe20000000800 */
[----:B------:R-:W-:Y:S01]  /*5280*/  @!PT LDS RZ, [RZ] ;  /* 0x00000000fffff984 */ /* 0x000fe20000000800 */
[----:B------:R2:W-:Y:S06]  /*5290*/  MEMBAR.ALL.CTA ;  /* 0x0000000000007992 */ /* 0x0005ec0000008000 */
[----:B--2---:R-:W2:Y:S01]  /*52a0*/  FENCE.VIEW.ASYNC.S ;  /* 0x00000000000073c6 */ /* 0x004ea20000000000 */
[----:B------:R-:W-:-:S04]  /*52b0*/  PRMT R0, RZ, 0x654, R0 ;  /* 0x00000654ff007816 */ /* 0x000fc80000000000 */
[----:B--2---:R2:W-:Y:S01]  /*52c0*/  SYNCS.ARRIVE.TRANS64.RED.A1T0 RZ, [R0+URZ], RZ ;  /* 0x000000ff00ff79a7 */ /* 0x0045e200081004ff */
[----:B-1----:R-:W-:Y:S01]  /*52d0*/  LOP3.LUT P1, RZ, R6, 0x1, RZ, 0xc0, !PT ;  /* 0x0000000106ff7812 */ /* 0x002fe2000782c0ff */
[----:B--2---:R-:W-:-:S12]  /*52e0*/  BRA.U UP3, `(.L_x_106) ;  /* 0x0000000103cc7547 */ /* 0x004fd8000b800000 */
[----:B------:R-:W1:Y:S01]  /*52f0*/  LDCU UR4, c[0x0][0x38c] ;  /* 0x00007180ff0477ac */ /* 0x000e620008000800 */
[----:B------:R-:W-:Y:S02]  /*5300*/  PLOP3.LUT P2, PT, PT, PT, PT, 0x80, 0x8 ;  /* 0x000000000008781c */ /* 0x000fe40003f4f070 */
[----:B------:R-:W-:Y:S01]  /*5310*/  SHF.L.U32 R4, R9, 0x1f, RZ ;  /* 0x0000001f09047819 */ /* 0x000fe200000006ff */
[----:B------:R-:W-:Y:S02]  /*5320*/  ULEA UR19, UR20, UR13, 0x3 ;  /* 0x0000000d14137291 */ /* 0x000fe4000f8e18ff */
[----:B-1----:R-:W-:-:S06]  /*5330*/  UISETP.GE.AND UP0, UPT, UR4, 0x1, UPT ;  /* 0x000000010400788c */ /* 0x002fcc000bf06270 */
[----:B------:R-:W-:-:S05]  /*5340*/  PLOP3.LUT P0, PT, PT, PT, UP0, 0x80, 0x8 ;  /* 0x000000000008781c */ /* 0x000fca0003f0f008 */
[----:B------:R-:W-:-:S08]  /*5350*/  @UP0 ULEA UR4, UR10, UR13, 0x3 ;  /* 0x0000000d0a040291 */ /* 0x000fd0000f8e18ff */
[----:B------:R-:W-:-:S04]  /*5360*/  @P0 SHF.L.U32 R0, R2, 0x1f, RZ ;  /* 0x0000001f02000819 */ /* 0x000fc800000006ff */
[----:B------:R1:W2:Y:S01]  /*5370*/  @P0 SYNCS.PHASECHK.TRANS64.TRYWAIT P2, [UR4], R0 ;  /* 0x00000000ff0005a7 */ /* 0x0002a20008041104 */
[----:B------:R-:W3:Y:S02]  /*5380*/  SYNCS.PHASECHK.TRANS64.TRYWAIT P0, [UR19+0x2f0], R4 ;  /* 0x0002f004ff0075a7 */ /* 0x000ee40008001113 */
[----:B-123--:R-:W-:Y:S05]  /*5390*/  @!P0 BRA `(.L_x_107) ;  /* 0x0000004c00ec8947 */ /* 0x00efea0003800000 */
.L_x_245:
[----:B------:R-:W-:Y:S01]  /*53a0*/  UMOV UR14, UR11 ;  /* 0x0000000b000e7c82 */ /* 0x000fe20008000000 */
[----:B------:R-:W-:Y:S05]  /*53b0*/  BRA.U !UP0, `(.L_x_108) ;  /* 0x0000000108887547 */ /* 0x000fea000b800000 */
[----:B------:R-:W-:Y:S02]  /*53c0*/  UIADD3 UR14, UPT, UPT, UR25, UR11, URZ ;  /* 0x0000000b190e7290 */ /* 0x000fe4000fffe0ff */
[----:B------:R-:W-:Y:S02]  /*53d0*/  ULEA UR15, UR20, UR26, 0x6 ;  /* 0x0000001a140f7291 */ /* 0x000fe4000f8e30ff */
[----:B------:R-:W-:Y:S01]  /*53e0*/  UPLOP3.LUT UP2, UPT, UPT, UPT, UPT, 0x40, 0x4 ;  /* 0x000000000004789c */ /* 0x000fe20003f4e870 */
[----:B------:R-:W-:Y:S01]  /*53f0*/  UMOV UR12, UR21 ;  /* 0x00000015000c7c82 */ /* 0x000fe20008000000 */
[----:B------:R-:W-:-:S09]  /*5400*/  UMOV UR5, UR10 ;  /* 0x0000000a00057c82 */ /* 0x000fd20008000000 */
.L_x_111:
[----:B--2---:R-:W-:Y:S01]  /*5410*/  ULEA UR6, UR5, UR13, 0x3 ;  /* 0x0000000d05067291 */ /* 0x004fe2000f8e18ff */
[----:B---3--:R-:W-:Y:S11]  /*5420*/  @P2 BRA `(.L_x_109) ;  /* 0x00000000000c2947 */ /* 0x008ff60003800000 */
[----:B-1----:R-:W-:Y:S04]  /*5430*/  SHF.L.U32 R4, R2, 0x1f, RZ ;  /* 0x0000001f02047819 */ /* 0x002fe800000006ff */
[----:B------:R-:W1:Y:S02]  /*5440*/  SYNCS.PHASECHK.TRANS64.TRYWAIT P0, [UR6], R4 ;  /* 0x00000004ff0075a7 */ /* 0x000e640008001106 */
[----:B-1----:R-:W-:Y:S05]  /*5450*/  @!P0 BRA `(.L_x_110) ;  /* 0x0000004c00d48947 */ /* 0x002fea0003800000 */
.L_x_109:
[----:B------:R-:W-:Y:S01]  /*5460*/  UISETP.NE.AND UP0, UPT, UR12, 0x1, UPT ;  /* 0x000000010c00788c */ /* 0x000fe2000bf05270 */
[----:B------:R-:W-:Y:S01]  /*5470*/  PLOP3.LUT P2, PT, PT, PT, PT, 0x80, 0x8 ;  /* 0x000000000008781c */ /* 0x000fe20003f4f070 */
[----:B------:R-:W-:Y:S02]  /*5480*/  UIADD3 UR4, UPT, UPT, UR5, 0x1, URZ ;  /* 0x0000000105047890 */ /* 0x000fe4000fffe0ff */
[----:B------:R-:W-:Y:S02]  /*5490*/  ULEA UR8, UR5, UR18, 0x6 ;  /* 0x0000001205087291 */ /* 0x000fe4000f8e30ff */
[----:B------:R-:W-:Y:S01]  /*54a0*/  UISETP.NE.AND UP1, UPT, UR4, 0x29, UPT ;  /* 0x000000290400788c */ /* 0x000fe2000bf25270 */
[----:B------:R-:W-:Y:S01]  /*54b0*/  PLOP3.LUT P0, PT, PT, PT, UP0, 0x80, 0x8 ;  /* 0x000000000008781c */ /* 0x000fe20003f0f008 */
[----:B------:R-:W-:Y:S02]  /*54c0*/  UIADD3 UR11, UPT, UPT, UR11, 0x1, URZ ;  /* 0x000000010b0b7890 */ /* 0x000fe4000fffe0ff */
[----:B------:R-:W-:Y:S02]  /*54d0*/  USEL UR7, URZ, 0x1, UP1 ;  /* 0x00000001ff077887 */ /* 0x000fe40008800000 */
[----:B------:R-:W-:Y:S01]  /*54e0*/  USEL UR10, UR4, URZ, UP1 ;  /* 0x000000ff040a7287 */ /* 0x000fe20008800000 */
[----:B------:R-:W-:Y:S01]  /*54f0*/  UMOV UR9, 0xc0004010 ;  /* 0xc000401000097882 */ /* 0x000fe20000000000 */
[----:B------:R-:W-:Y:S02]  /*5500*/  UIADD3 UR12, UPT, UPT, UR12, -0x1, URZ ;  /* 0xffffffff0c0c7890 */ /* 0x000fe4000fffe0ff */
[----:B------:R-:W-:Y:S01]  /*5510*/  LOP3.LUT R2, R2, UR7, RZ, 0x3c, !PT ;  /* 0x0000000702027c12 */ /* 0x000fe2000f8e3cff */
[----:B------:R-:W-:Y:S01]  /*5520*/  @UP0 ULEA UR4, UR10, UR13, 0x3 ;  /* 0x0000000d0a040291 */ /* 0x000fe2000f8e18ff */
[----:B------:R-:W-:Y:S02]  /*5530*/  UMOV UR7, 0xc0004010 ;  /* 0xc000401000077882 */ /* 0x000fe40000000000 */
[----:B-1----:R-:W-:Y:S01]  /*5540*/  @P0 SHF.L.U32 R0, R2, 0x1f, RZ ;  /* 0x0000001f02000819 */ /* 0x002fe200000006ff */
[----:B------:R-:W-:Y:S05]  /*5550*/  UISETP.NE.AND UP0, UPT, UR11, UR14, UPT ;  /* 0x0000000e0b00728c */ /* 0x000fea000bf05270 */
[----:B------:R2:W3:Y:S01]  /*5560*/  @P0 SYNCS.PHASECHK.TRANS64.TRYWAIT P2, [UR4], R0 ;  /* 0x00000000ff0005a7 */ /* 0x0004e20008041104 */
[----:B------:R-:W-:Y:S02]  /*5570*/  UIADD3 UR4, UPT, UPT, UR6, 0x148, URZ ;  /* 0x0000014806047890 */ /* 0x000fe4000fffe0ff */
[----:B------:R-:W-:Y:S03]  /*5580*/  ULEA UR6, UR5, UR17, 0x8 ;  /* 0x0000001105067291 */ /* 0x000fe6000f8e40ff */
[----:B------:R-:W-:Y:S06]  /*5590*/  UMOV UR5, UR10 ;  /* 0x0000000a00057c82 */ /* 0x000fec0008000000 */
[----:B------:R2:W-:Y:S01]  /*55a0*/  UTCQMMA.2CTA gdesc[UR6], gdesc[UR8], tmem[UR15], tmem[UR22], idesc[UR23], UP2 ;  /* 0x00ff1608060075ea */ /* 0x0005e2000920030f */
[----:B------:R-:W-:Y:S01]  /*55b0*/  UPLOP3.LUT UP2, UPT, UPT, UPT, UPT, 0x80, 0x8 ;  /* 0x000000000008789c */ /* 0x000fe20003f4f070 */
[----:B------:R2:W-:Y:S01]  /*55c0*/  UTCBAR.2CTA.MULTICAST [UR4], URZ, UR16 ;  /* 0x000000ff040073e9 */ /* 0x0005e20008200810 */
[----:B------:R-:W-:Y:S09]  /*55d0*/  BRA.U UP0, `(.L_x_111) ;  /* 0xfffffffd008c7547 */ /* 0x000ff2000b83ffff */
.L_x_108:
[----:B--2---:R-:W-:Y:S01]  /*55e0*/  UIADD3 UR4, UPT, UPT, UR19, 0x2d0, URZ ;  /* 0x000002d013047890 */ /* 0x004fe2000fffe0ff */
[----:B------:R-:W-:-:S08]  /*55f0*/  UMOV UR11, UR14 ;  /* 0x0000000e000b7c82 */ /* 0x000fd00008000000 */
[----:B------:R2:W-:Y:S01]  /*5600*/  UTCBAR.2CTA.MULTICAST [UR4], URZ, UR24 ;  /* 0x000000ff040073e9 */ /* 0x0005e20008200818 */
[----:B------:R-:W-:Y:S02]  /*5610*/  NOP ;  /* 0x0000000000007918 */ /* 0x000fe40000000000 */
.L_x_106:
[----:B--2---:R-:W-:Y:S01]  /*5620*/  UIADD3 UR4, UPT, UPT, UR20, 0x1, URZ ;  /* 0x0000000114047890 */ /* 0x004fe2000fffe0ff */
[----:B------:R-:W-:-:S03]  /*5630*/  ISETP.NE.AND P0, PT, R8, 0x2, PT ;  /* 0x000000020800780c */ /* 0x000fc60003f05270 */
[----:B------:R-:W-:Y:S01]  /*5640*/  UISETP.NE.AND UP0, UPT, UR4, 0x4, UPT ;  /* 0x000000040400788c */ /* 0x000fe2000bf05270 */
[----:B-1----:R-:W-:Y:S02]  /*5650*/  SEL R0, RZ, 0x1, P0 ;  /* 0x00000001ff007807 */ /* 0x002fe40000000000 */
[----:B------:R-:W-:Y:S01]  /*5660*/  SEL R8, R8, RZ, P0 ;  /* 0x000000ff08087207 */ /* 0x000fe20000000000 */
[----:B------:R-:W-:Y:S01]  /*5670*/  USEL UR5, URZ, 0x1, UP0 ;  /* 0x00000001ff057887 */ /* 0x000fe20008000000 */
[----:B------:R-:W-:Y:S01]  /*5680*/  LOP3.LUT R3, R3, R0, RZ, 0x3c, !PT ;  /* 0x0000000003037212 */ /* 0x000fe200078e3cff */
[----:B------:R-:W-:-:S04]  /*5690*/  USEL UR20, UR4, URZ, UP0 ;  /* 0x000000ff04147287 */ /* 0x000fc80008000000 */
[----:B------:R-:W-:Y:S01]  /*56a0*/  LOP3.LUT R9, R9, UR5, RZ, 0x3c, !PT ;  /* 0x0000000509097c12 */ /* 0x000fe2000f8e3cff */
[----:B------:R-:W-:Y:S07]  /*56b0*/  @P1 BRA `(.L_x_112) ;  /* 0xfffffff800c41947 */ /* 0x000fee000383ffff */
[----:B------:R-:W1:Y:S01]  /*56c0*/  S2UR UR8, SR_CgaCtaId ;  /* 0x00000000000879c3 */ /* 0x000e620000008800 */
[----:B------:R-:W-:Y:S01]  /*56d0*/  ELECT P0, URZ, PT ;  /* 0x0000000000ff782f */ /* 0x000fe20003800000 */
[----:B------:R-:W-:Y:S01]  /*56e0*/  HFMA2 R0, -RZ, RZ, 0, 5.9604644775390625e-08 ;  /* 0x00000001ff007431 */ /* 0x000fe200000001ff */
[----:B------:R-:W-:-:S05]  /*56f0*/  UMOV UR4, 0x40 ;  /* 0x0000004000047882 */ /* 0x000fca0000000000 */
[----:B------:R-:W-:Y:S01]  /*5700*/  UVIRTCOUNT.DEALLOC.SMPOOL 0x80 ;  /* 0x000000800000784c */ /* 0x000fe20000000000 */
[----:B------:R-:W-:Y:S02]  /*5710*/  UISETP.NE.AND UP1, UPT, UR27, URZ, UPT ;  /* 0x000000ff1b00728c */ /* 0x000fe4000bf25270 */
[----:B-1----:R-:W-:-:S09]  /*5720*/  ULEA UR8, UR8, UR4, 0x18 ;  /* 0x0000000408087291 */ /* 0x002fd2000f8ec0ff */
[----:B------:R1:W-:Y:S01]  /*5730*/  @P0 STS.U8 [UR8+0x1c], R0 ;  /* 0x00001c00ff000988 */ /* 0x0003e20008000008 */
[----:B------:R-:W-:Y:S05]  /*5740*/  BRA.U UP1, `(.L_x_113) ;  /* 0x0000000101a07547 */ /* 0x000fea000b800000 */
[----:B------:R-:W-:Y:S01]  /*5750*/  UIADD3 UR7, UPT, UPT, UR13, 0x2f0, URZ ;  /* 0x000002f00d077890 */ /* 0x000fe2000fffe0ff */
[----:B------:R-:W-:-:S03]  /*5760*/  SHF.L.U32 R2, R9, 0x1f, RZ ;  /* 0x0000001f09027819 */ /* 0x000fc600000006ff */
[----:B------:R-:W-:-:S09]  /*5770*/  ULEA UR4, UR20, UR7, 0x3 ;  /* 0x0000000714047291 */ /* 0x000fd2000f8e18ff */
[----:B------:R-:W2:Y:S02]  /*5780*/  SYNCS.PHASECHK.TRANS64.TRYWAIT P0, [UR4], R2 ;  /* 0x00000002ff0075a7 */ /* 0x000ea40008001104 */
[----:B--2---:R-:W-:Y:S05]  /*5790*/  @!P0 BRA `(.L_x_114) ;  /* 0x0000004c001c8947 */ /* 0x004fea0003800000 */
.L_x_248:
        /* <DEDUP_REMOVED lines=9> */
.L_x_250:
        /* <DEDUP_REMOVED lines=9> */
.L_x_252:
[----:B------:R-:W-:-:S04]  /*58c0*/  UIADD3 UR4, UPT, UPT, UR4, 0x1, URZ ;  /* 0x0000000104047890 */ /* 0x000fc8000fffe0ff */
[----:B------:R-:W-:-:S04]  /*58d0*/  UISETP.NE.AND UP0, UPT, UR4, 0x4, UPT ;  /* 0x000000040400788c */ /* 0x000fc8000bf05270 */
[----:B------:R-:W-:Y:S02]  /*58e0*/  USEL UR5, URZ, 0x1, UP0 ;  /* 0x00000001ff057887 */ /* 0x000fe40008000000 */
[----:B------:R-:W-:-:S04]  /*58f0*/  USEL UR4, UR4, URZ, UP0 ;  /* 0x000000ff04047287 */ /* 0x000fc80008000000 */
[----:B------:R-:W-:Y:S01]  /*5900*/  ULEA UR4, UR4, UR7, 0x3 ;  /* 0x0000000704047291 */ /* 0x000fe2000f8e18ff */
[----:B------:R-:W-:-:S04]  /*5910*/  LOP3.LUT R2, R2, UR5, RZ, 0x3c, !PT ;  /* 0x0000000502027c12 */ /* 0x000fc8000f8e3cff */
[----:B------:R-:W-:Y:S01]  /*5920*/  SHF.L.U32 R2, R2, 0x1f, RZ ;  /* 0x0000001f02027819 */ /* 0x000fe200000006ff */
[----:B-1----:R-:W-:-:S04]  /*5930*/  IMAD.U32 R0, RZ, RZ, UR4 ;  /* 0x00000004ff007e24 */ /* 0x002fc8000f8e00ff */
[----:B------:R1:W2:Y:S03]  /*5940*/  SYNCS.PHASECHK.TRANS64.TRYWAIT P0, [R0+URZ], R2 ;  /* 0x00000002000075a7 */ /* 0x0002a600080011ff */
[----:B--2---:R-:W-:Y:S05]  /*5950*/  @!P0 NANOSLEEP.SYNCS 0x989680 ;  /* 0x009896800000895d */ /* 0x004fea0003900000 */
[----:B------:R-:W2:Y:S02]  /*5960*/  @!P0 SYNCS.PHASECHK.TRANS64 P0, [R0+URZ], R2 ;  /* 0x00000002000085a7 */ /* 0x000ea400080010ff */
[----:B--2---:R-:W-:Y:S05]  /*5970*/  @P0 BRA `(.L_x_117) ;  /* 0x0000000000200947 */ /* 0x004fea0003800000 */
.L_x_118:
[----:B--2---:R2:W4:Y:S02]  /*5980*/  SYNCS.PHASECHK.TRANS64.TRYWAIT P0, [R0+URZ], R2 ;  /* 0x00000002000075a7 */ /* 0x00452400080011ff */
[----:B----4-:R-:W-:Y:S05]  /*5990*/  @!P0 NANOSLEEP.SYNCS 0x989680 ;  /* 0x009896800000895d */ /* 0x010fea0003900000 */
[----:B------:R-:W4:Y:S02]  /*59a0*/  @!P0 SYNCS.PHASECHK.TRANS64 P0, [R0+URZ], R2 ;  /* 0x00000002000085a7 */ /* 0x000f2400080010ff */
[----:B----4-:R-:W-:Y:S05]  /*59b0*/  @!P0 BRA `(.L_x_118) ;  /* 0xfffffffc00f08947 */ /* 0x010fea000383ffff */
[----:B------:R-:W-:Y:S05]  /*59c0*/  BRA `(.L_x_117) ;  /* 0x00000000000c7947 */ /* 0x000fea0003800000 */
.L_x_113:
[----:B------:R-:W-:-:S04]  /*59d0*/  UIADD3 UR4, UPT, UPT, UR13, 0x330, URZ ;  /* 0x000003300d047890 */ /* 0x000fc8000fffe0ff */
[----:B------:R-:W-:-:S09]  /*59e0*/  UPRMT UR4, UR29, 0x654, UR4 ;  /* 0x000006541d047896 */ /* 0x000fd20008000004 */
[----:B------:R-:W-:Y:S03]  /*59f0*/  SYNCS.ARRIVE.TRANS64.RED.A1T0 RZ, [UR4], RZ ;  /* 0x000000ffffff79a7 */ /* 0x000fe60008100404 */
.L_x_117:
[----:B-12---:R-:W-:Y:S01]  /*5a00*/  SHF.L.U32 R2, RZ, 0x1f, RZ ;  /* 0x0000001fff027819 */ /* 0x006fe200000006ff */
[----:B------:R-:W-:Y:S01]  /*5a10*/  UIADD3 UR4, UPT, UPT, UR13, 0x330, URZ ;  /* 0x000003300d047890 */ /* 0x000fe2000fffe0ff */
[----:B------:R-:W-:Y:S02]  /*5a20*/  PLOP3.LUT P0, PT, PT, PT, UP1, 0x80, 0x8 ;  /* 0x000000000008781c */ /* 0x000fe40003f0f018 */
[----:B------:R-:W1:Y:S02]  /*5a30*/  SYNCS.PHASECHK.TRANS64.TRYWAIT P1, [UR13+0x330], R2 ;  /* 0x00033002ff0075a7 */ /* 0x000e64000802110d */
[----:B-1----:R-:W-:Y:S09]  /*5a40*/  @!P1 BRA `(.L_x_119) ;  /* 0x0000004800b89947 */ /* 0x002ff20003800000 */
.L_x_254:
[----:B------:R-:W-:Y:S01]  /*5a50*/  @!UP1 UPRMT UR4, UR29, 0x654, UR4 ;  /* 0x000006541d049896 */ /* 0x000fe20008000004 */
[----:B------:R-:W-:Y:S01]  /*5a60*/  UMOV UR5, 0xffff ;  /* 0x0000ffff00057882 */ /* 0x000fe20000000000 */
[----:B------:R-:W-:-:S07]  /*5a70*/  UMOV UR6, 0x1 ;  /* 0x0000000100067882 */ /* 0x000fce0000000000 */
[----:B------:R-:W-:Y:S01]  /*5a80*/  @!P0 SYNCS.ARRIVE.TRANS64.RED.A1T0 RZ, [UR4], RZ ;  /* 0x000000ffffff89a7 */ /* 0x000fe20008100404 */
[----:B------:R-:W-:Y:S01]  /*5a90*/  NOP ;  /* 0x0000000000007918 */ /* 0x000fe20000000000 */
[----:B-1----:R-:W1:Y:S01]  /*5aa0*/  LDS R0, [UR8+0x14] ;  /* 0x00001408ff007984 */ /* 0x002e620008000800 */
[----:B------:R-:W-:-:S04]  /*5ab0*/  ULOP3.LUT UR4, UR26, 0xffff, URZ, 0xc0, !UPT ;  /* 0x0000ffff1a047892 */ /* 0x000fc8000f8ec0ff */
[----:B------:R-:W-:-:S04]  /*5ac0*/  USHF.R.U32.HI UR4, URZ, 0x5, UR4 ;  /* 0x00000005ff047899 */ /* 0x000fc80008011604 */
[----:B------:R-:W-:Y:S02]  /*5ad0*/  USHF.L.U32 UR5, UR5, UR4, URZ ;  /* 0x0000000405057299 */ /* 0x000fe400080006ff */
[----:B------:R-:W-:-:S04]  /*5ae0*/  USHF.L.U32 UR4, UR6, UR4, URZ ;  /* 0x0000000406047299 */ /* 0x000fc800080006ff */
[----:B-1----:R-:W-:-:S04]  /*5af0*/  LOP3.LUT R0, R0, UR5, RZ, 0xc0, !PT ;  /* 0x0000000500007c12 */ /* 0x002fc8000f8ec0ff */
[----:B------:R-:W-:-:S13]  /*5b00*/  ISETP.NE.AND P0, PT, R0, UR5, PT ;  /* 0x0000000500007c0c */ /* 0x000fda000bf05270 */
[----:B------:R-:W-:Y:S05]  /*5b10*/  @P0 BRA `(.L_x_120) ;  /* 0x0000000000580947 */ /* 0x000fea0003800000 */
[----:B------:R-:W1:Y:S02]  /*5b20*/  LDS R0, [UR8+0x18] ;  /* 0x00001808ff007984 */ /* 0x000e640008000800 */
[----:B-1----:R-:W-:-:S04]  /*5b30*/  LOP3.LUT R0, R0, UR4, RZ, 0xc0, !PT ;  /* 0x0000000400007c12 */ /* 0x002fc8000f8ec0ff */
[----:B------:R-:W-:-:S13]  /*5b40*/  ISETP.NE.AND P0, PT, R0, UR4, PT ;  /* 0x0000000400007c0c */ /* 0x000fda000bf05270 */
[----:B------:R-:W-:Y:S05]  /*5b50*/  @P0 BRA `(.L_x_121) ;  /* 0x00000000003c0947 */ /* 0x000fea0003800000 */
[----:B------:R-:W1:Y:S01]  /*5b60*/  S2R R2, SR_LANEID ;  /* 0x0000000000027919 */ /* 0x000e620000000000 */
[----:B------:R-:W-:-:S06]  /*5b70*/  ULOP3.LUT UR5, URZ, UR5, URZ, 0x33, !UPT ;  /* 0x00000005ff057292 */ /* 0x000fcc000f8e33ff */
[----:B------:R-:W-:-:S04]  /*5b80*/  IMAD.U32 R0, RZ, RZ, UR5 ;  /* 0x00000005ff007e24 */ /* 0x000fc8000f8e00ff */
[----:B------:R2:W4:Y:S02]  /*5b90*/  REDUX UR7, R0 ;  /* 0x00000000000773c4 */ /* 0x0005240000000000 */
[----:B------:R1:W-:Y:S01]  /*5ba0*/  UTCATOMSWS.AND URZ, UR5 ;  /* 0x0000000500ff79e3 */ /* 0x0003e20008000000 */
[----:B--2---:R-:W-:Y:S01]  /*5bb0*/  LOP3.LUT R0, RZ, UR4, RZ, 0x33, !PT ;  /* 0x00000004ff007c12 */ /* 0x004fe2000f8e33ff */
[----:B------:R-:W-:Y:S02]  /*5bc0*/  VOTEU.ANY UR4, UPT, PT ;  /* 0x0000000000047886 */ /* 0x000fe400038e0100 */
[----:B------:R-:W-:Y:S02]  /*5bd0*/  UFLO.U32 UR4, UR4 ;  /* 0x00000004000472bd */ /* 0x000fe400080e0000 */
[----:B------:R-:W2:Y:S04]  /*5be0*/  REDUX UR6, R0 ;  /* 0x00000000000673c4 */ /* 0x000ea80000000000 */
[----:B-1----:R-:W-:-:S02]  /*5bf0*/  ISETP.EQ.U32.AND P0, PT, R2, UR4, PT ;  /* 0x0000000402007c0c */ /* 0x002fc4000bf02070 */
[----:B----4-:R-:W-:-:S11]  /*5c00*/  MOV R2, UR7 ;  /* 0x0000000700027c02 */ /* 0x010fd60008000f00 */
[----:B------:R1:W-:Y:S01]  /*5c10*/  @P0 ATOMS.AND RZ, [UR8+0x14], R2 ;  /* 0x00001402ffff098c */ /* 0x0003e2000a800008 */
[----:B--2---:R-:W-:-:S05]  /*5c20*/  IMAD.U32 R0, RZ, RZ, UR6 ;  /* 0x00000006ff007e24 */ /* 0x004fca000f8e00ff */
[----:B------:R1:W-:Y:S01]  /*5c30*/  @P0 ATOMS.AND RZ, [UR8+0x18], R0 ;  /* 0x00001800ffff098c */ /* 0x0003e2000a800008 */
[----:B------:R-:W-:Y:S05]  /*5c40*/  BRA `(.L_x_122) ;  /* 0x0000000000147947 */ /* 0x000fea0003800000 */
.L_x_121:
[----:B------:R-:W-:Y:S02]  /*5c50*/  MOV R2, 0x5c70 ;  /* 0x00005c7000027802 */ /* 0x000fe40000000f00 */
[----:B---3-5:R-:W-:Y:S05]  /*5c60*/  CALL.REL.NOINC `($__internal_0_$__cuda_sm10x_tcgen05_guardrail_trap_col_being_dealloced_not_returned_by_alloc) ;  /* 0x0000004800cc7944 */ /* 0x028fea0003c00000 */
[----:B------:R-:W-:Y:S05]  /*5c70*/  BRA `(.L_x_122) ;  /* 0x0000000000087947 */ /* 0x000fea0003800000 */
.L_x_120:
[----:B------:R-:W-:Y:S02]  /*5c80*/  MOV R2, 0x5ca0 ;  /* 0x00005ca000027802 */ /* 0x000fe40000000f00 */
[----:B---3-5:R-:W-:Y:S05]  /*5c90*/  CALL.REL.NOINC `($__internal_2_$__cuda_sm10x_tcgen05_guardrail_trap_unallocated_columns_being_dealloced) ;  /* 0x0000004800d87944 */ /* 0x028fea0003c00000 */
.L_x_122:
[----:B------:R-:W-:Y:S01]  /*5ca0*/  NOP ;  /* 0x0000000000007918 */ /* 0x000fe20000000000 */
[----:B------:R-:W-:Y:S05]  /*5cb0*/  EXIT ;  /* 0x000000000000794d */ /* 0x000fea0003800000 */
.L_x_93:
[----:B------:R-:W-:-:S09]  /*5cc0*/  UISETP.NE.OR UP0, UPT, UR13, 0x3, !UP4 ;  /* 0x000000030d00788c */ /* 0x000fd2000e705670 */
[----:B------:R-:W-:Y:S05]  /*5cd0*/  BRA.U UP0, `(.L_x_123) ;  /* 0x0000000d00347547 */ /* 0x000fea000b800000 */
[----:B------:R-:W2:Y:S01]  /*5ce0*/  LDCU.64 UR4, c[0x0][0x888] ;  /* 0x00011100ff0477ac */ /* 0x000ea20008000a00 */
[----:B------:R-:W3:Y:S01]  /*5cf0*/  S2UR UR10, SR_CgaCtaId ;  /* 0x00000000000a79c3 */ /* 0x000ee20000008800 */
[----:B------:R-:W-:Y:S02]  /*5d00*/  HFMA2 R9, -RZ, RZ, 0, 0 ;  /* 0x00000000ff097431 */ /* 0x000fe400000001ff */
[----:B------:R-:W-:Y:S01]  /*5d10*/  IMAD.MOV.U32 R11, RZ, RZ, 0x1 ;  /* 0x00000001ff0b7424 */ /* 0x000fe200078e00ff */
[----:B------:R-:W4:Y:S01]  /*5d20*/  LDCU UR33, c[0x0][0x370] ;  /* 0x00006e00ff2177ac */ /* 0x000f220008000800 */
[----:B------:R-:W-:Y:S01]  /*5d30*/  IMAD.MOV.U32 R10, RZ, RZ, RZ ;  /* 0x000000ffff0a7224 */ /* 0x000fe200078e00ff */
[----:B------:R-:W-:Y:S01]  /*5d40*/  MOV R8, 0x2000 ;  /* 0x0000200000087802 */ /* 0x000fe20000000f00 */
[----:B------:R-:W4:Y:S01]  /*5d50*/  LDCU.128 UR28, c[0x0][0xb10] ;  /* 0x00016200ff1c77ac */ /* 0x000f220008000c00 */
[----:B------:R-:W1:Y:S01]  /*5d60*/  LDC.64 R12, c[0x0][0x348] ;  /* 0x0000d200ff0c7b82 */ /* 0x000e620000000a00 */
[----:B------:R-:W3:Y:S01]  /*5d70*/  LDCU UR32, c[0x0][0x374] ;  /* 0x00006e80ff2077ac */ /* 0x000ee20008000800 */
[----:B------:R-:W3:Y:S01]  /*5d80*/  LDCU.64 UR26, c[0x0][0x890] ;  /* 0x00011200ff1a77ac */ /* 0x000ee20008000a00 */
[----:B--2---:R-:W-:Y:S01]  /*5d90*/  UISETP.NE.U32.AND UP0, UPT, UR4, URZ, UPT ;  /* 0x000000ff0400728c */ /* 0x004fe2000bf05070 */
[----:B------:R-:W2:Y:S01]  /*5da0*/  LDCU UR16, c[0x0][0xb0c] ;  /* 0x00016180ff1077ac */ /* 0x000ea20008000800 */
[----:B------:R-:W2:Y:S01]  /*5db0*/  LDCU UR38, c[0x0][0xb20] ;  /* 0x00016400ff2677ac */ /* 0x000ea20008000800 */
[----:B------:R-:W2:Y:S01]  /*5dc0*/  LDCU UR4, c[0x0][0xb30] ;  /* 0x00016600ff0477ac */ /* 0x000ea20008000800 */
[----:B------:R-:W-:Y:S01]  /*5dd0*/  UMOV UR17, 0x400 ;  /* 0x0000040000117882 */ /* 0x000fe20000000000 */
[----:B----4-:R-:W-:-:S02]  /*5de0*/  UIMAD.WIDE.U32 UR6, UR33, UR28, URZ ;  /* 0x0000001c210672a5 */ /* 0x010fc4000f8e00ff */
[----:B---3--:R-:W-:Y:S02]  /*5df0*/  UIMAD.WIDE.U32 UR8, UR32, UR31, URZ ;  /* 0x0000001f200872a5 */ /* 0x008fe4000f8e00ff */
[----:B------:R-:W-:Y:S02]  /*5e00*/  ULEA UR17, UR10, UR17, 0x18 ;  /* 0x000000110a117291 */ /* 0x000fe4000f8ec0ff */
[----:B------:R-:W-:Y:S02]  /*5e10*/  UISETP.NE.U32.AND UP6, UPT, UR26, URZ, UPT ;  /* 0x000000ff1a00728c */ /* 0x000fe4000bfc5070 */
[----:B------:R-:W-:Y:S02]  /*5e20*/  UIADD3 UR34, UPT, UPT, UR17, 0x290, URZ ;  /* 0x0000029011227890 */ /* 0x000fe4000fffe0ff */
[----:B------:R-:W-:Y:S02]  /*5e30*/  UISETP.NE.AND.EX UP5, UPT, UR5, URZ, UPT, UP0 ;  /* 0x000000ff0500728c */ /* 0x000fe4000bfa5300 */
[----:B------:R-:W-:Y:S01]  /*5e40*/  UISETP.NE.AND UP0, UPT, UR42, 0x1, UPT ;  /* 0x000000012a00788c */ /* 0x000fe2000bf05270 */
[----:B------:R-:W-:Y:S01]  /*5e50*/  UMOV UR6, UR7 ;  /* 0x0000000700067c82 */ /* 0x000fe20008000000 */
[----:B------:R-:W-:Y:S01]  /*5e60*/  UMOV UR35, UR9 ;  /* 0x0000000900237c82 */ /* 0x000fe20008000000 */
[----:B--2---:R-:W-:-:S02]  /*5e70*/  UISETP.NE.AND UP0, UPT, UR16, 0x1, UPT ;  /* 0x000000011000788c */ /* 0x004fc4000bf05270 */
[----:B------:R-:W-:Y:S02]  /*5e80*/  UPLOP3.LUT UP4, UPT, UPT, UPT, UPT, 0x40, 0x4 ;  /* 0x000000000004789c */ /* 0x000fe40003f8e870 */
[----:B------:R-:W-:Y:S01]  /*5e90*/  UISETP.GE.AND UP2, UPT, UR42, 0x1, UPT ;  /* 0x000000012a00788c */ /* 0x000fe2000bf46270 */
[----:B------:R-:W2:Y:S01]  /*5ea0*/  LDCU.64 UR14, c[0x0][0xb28] ;  /* 0x00016500ff0e77ac */ /* 0x000ea20008000a00 */
[----:B------:R-:W-:Y:S02]  /*5eb0*/  UISETP.NE.AND.EX UP6, UPT, UR27, URZ, UPT, UP6 ;  /* 0x000000ff1b00728c */ /* 0x000fe4000bfc5360 */
[----:B------:R-:W-:Y:S02]  /*5ec0*/  UPRMT UR34, UR10, 0x654, UR34 ;  /* 0x000006540a227896 */ /* 0x000fe40008000022 */
[----:B------:R-:W-:Y:S02]  /*5ed0*/  USHF.R.U32.HI UR37, URZ, UR29, UR6 ;  /* 0x0000001dff257299 */ /* 0x000fe40008011606 */
[----:B------:R-:W-:-:S02]  /*5ee0*/  USHF.R.U32.HI UR35, URZ, UR38, UR35 ;  /* 0x00000026ff237299 */ /* 0x000fc40008011623 */
[----:B------:R-:W-:Y:S02]  /*5ef0*/  UISETP.NE.AND UP0, UPT, UR30, 0x1, UPT ;  /* 0x000000011e00788c */ /* 0x000fe4000bf05270 */
[----:B-1----:R-:W-:-:S11]  /*5f00*/  UISETP.NE.AND UP3, UPT, UR4, 0x1, UPT ;  /* 0x000000010400788c */ /* 0x002fd6000bf65270 */
.L_x_131:
[C---:B------:R-:W-:Y:S02]  /*5f10*/  LEA R3, R10.reuse, UR17, 0x3 ;  /* 0x000000110a037c11 */ /* 0x040fe4000f8e18ff */
[----:B------:R-:W-:Y:S02]  /*5f20*/  SHF.L.U32 R0, R9, 0x1f, RZ ;  /* 0x0000001f09007819 */ /* 0x000fe400000006ff */
[----:B------:R-:W-:Y:S02]  /*5f30*/  LEA R4, R10, UR17, 0x4 ;  /* 0x000000110a047c11 */ /* 0x000fe4000f8e20ff */
[----:B-1----:R-:W1:Y:S02]  /*5f40*/  SYNCS.PHASECHK.TRANS64.TRYWAIT P0, [R3+URZ+0x2b0], R0 ;  /* 0x0002b000030075a7 */ /* 0x002e6400080011ff */
[----:B-1----:R-:W-:Y:S05]  /*5f50*/  @!P0 BRA `(.L_x_124) ;  /* 0x00000044008c8947 */ /* 0x002fea0003800000 */
.L_x_255:
        /* <DEDUP_REMOVED lines=8> */
[----:B---3--:R-:W-:Y:S11]  /*5fe0*/  LOP3.LUT P0, RZ, R6, 0x1, RZ, 0xc0, !PT ;  /* 0x0000000106ff7812 */ /* 0x008ff6000780c0ff */
[----:B------:R-:W-:Y:S02]  /*5ff0*/  @!UPT UIADD3 URZ, UPT, UPT, URZ, URZ, URZ ;  /* 0x000000fffffff290 */ /* 0x000fe4000fffe0ff */
[----:B----4-:R-:W-:Y:S01]  /*6000*/  VOTEU.ANY UP2, P0 ;  /* 0x0000000000ff7886 */ /* 0x010fe20000040100 */
[----:B------:R-:W-:Y:S11]  /*6010*/  PLOP3.LUT P0, PT, PT, PT, UP2, 0x80, 0x8 ;  /* 0x000000000008781c */ /* 0x000ff60003f0f028 */
[----:B------:R-:W-:Y:S02]  /*6020*/  @!UPT UIADD3 URZ, UPT, UPT, URZ, URZ, URZ ;  /* 0x000000fffffff290 */ /* 0x000fe4000fffe0ff */
[----:B-1----:R-:W-:Y:S02]  /*6030*/  @P0 SHF.R.U32.HI R0, RZ, 0x10, R5 ;  /* 0x00000010ff000819 */ /* 0x002fe40000011605 */
[----:B------:R-:W-:Y:S02]  /*6040*/  @P0 MOV R2, R4 ;  /* 0x0000000400020202 */ /* 0x000fe40000000f00 */
[----:B------:R-:W-:Y:S01]  /*6050*/  @P0 R2UR UR4, R0 ;  /* 0x00000000000402ca */ /* 0x000fe200000e0000 */
[----:B------:R-:W-:Y:S01]  /*6060*/  VIADD R0, R3, 0x2c0 ;  /* 0x000002c003007836 */ /* 0x000fe20000000000 */
[----:B------:R-:W-:Y:S02]  /*6070*/  @P0 LOP3.LUT R4, R5, 0xffff, RZ, 0xc0, !PT ;  /* 0x0000ffff05040812 */ /* 0x000fe400078ec0ff */
[----:B------:R-:W-:Y:S02]  /*6080*/  @P0 R2UR UR6, R2 ;  /* 0x00000000020602ca */ /* 0x000fe400000e0000 */
[----:B------:R-:W-:Y:S02]  /*6090*/  PRMT R0, RZ, 0x654, R0 ;  /* 0x00000654ff007816 */ /* 0x000fe40000000000 */
[----:B------:R-:W-:Y:S02]  /*60a0*/  @P0 R2UR UR5, R4 ;  /* 0x00000000040502ca */ /* 0x000fe400000e0000 */
[----:B------:R1:W-:Y:S03]  /*60b0*/  SYNCS.ARRIVE.TRANS64.RED.A1T0 RZ, [R0+URZ], RZ ;  /* 0x000000ff00ff79a7 */ /* 0x0003e600081004ff */
[----:B------:R-:W-:Y:S04]  /*60c0*/  @UP2 UMOV UR25, UR4 ;  /* 0x0000000400192c82 */ /* 0x000fe80008000000 */
[----:B------:R-:W-:Y:S04]  /*60d0*/  @UP2 UMOV UR13, UR6 ;  /* 0x00000006000d2c82 */ /* 0x000fe80008000000 */
[----:B------:R-:W-:Y:S01]  /*60e0*/  @UP2 UMOV UR7, UR5 ;  /* 0x0000000500072c82 */ /* 0x000fe20008000000 */
[----:B------:R-:W-:Y:S05]  /*60f0*/  BRA.U !UP0, `(.L_x_125) ;  /* 0x0000000108c07547 */ /* 0x000fea000b800000 */
[----:B------:R-:W-:Y:S02]  /*6100*/  UIMAD.WIDE.U32 UR10, UR7, UR31, URZ ;  /* 0x0000001f070a72a5 */ /* 0x000fe4000f8e00ff */
[----:B------:R-:W-:Y:S02]  /*6110*/  UP2UR UR12, UPR, URZ, 0x4 ;  /* 0x00000004ff0c7883 */ /* 0x000fe40008000000 */
[----:B------:R-:W-:Y:S02]  /*6120*/  UISETP.NE.AND UP2, UPT, UR30, 0x1, UPT ;  /* 0x000000011e00788c */ /* 0x000fe4000bf45270 */
[----:B------:R-:W-:Y:S02]  /*6130*/  UIMAD.WIDE.U32 UR18, UR13, UR28, URZ ;  /* 0x0000001c0d1272a5 */ /* 0x000fe4000f8e00ff */
[----:B------:R-:W-:Y:S02]  /*6140*/  USEL UR4, UR32, UR35, !UP2 ;  /* 0x0000002320047287 */ /* 0x000fe4000d000000 */
[----:B------:R-:W-:Y:S02]  /*6150*/  UISETP.NE.AND UP0, UPT, UR16, 0x1, UPT ;  /* 0x000000011000788c */ /* 0x000fe4000bf05270 */
[----:B------:R-:W-:Y:S02]  /*6160*/  UP2UR UR24, UPR, URZ, 0x2 ;  /* 0x00000002ff187883 */ /* 0x000fe40008000000 */
[----:B------:R-:W-:Y:S02]  /*6170*/  UISETP.NE.AND UP1, UPT, UR42, 0x1, UPT ;  /* 0x000000012a00788c */ /* 0x000fe4000bf25270 */
[----:B--2---:R-:W-:Y:S02]  /*6180*/  UIMAD.WIDE.U32 UR20, UR4, UR14, URZ ;  /* 0x0000000e041472a5 */ /* 0x004fe4000f8e00ff */
[----:B------:R-:W-:Y:S01]  /*6190*/  USEL UR8, UR33, UR37, !UP0 ;  /* 0x0000002521087287 */ /* 0x000fe2000c000000 */
[----:B------:R-:W-:Y:S02]  /*61a0*/  UMOV UR5, UR11 ;  /* 0x0000000b00057c82 */ /* 0x000fe40008000000 */
[----:B------:R-:W-:Y:S02]  /*61b0*/  USHF.R.U32.HI UR6, URZ, UR38, UR5 ;  /* 0x00000026ff067299 */ /* 0x000fe40008011605 */
[----:B------:R-:W-:Y:S02]  /*61c0*/  UIMAD.WIDE.U32 UR22, UR8, UR14, URZ ;  /* 0x0000000e081672a5 */ /* 0x000fe4000f8e00ff */
[----:B------:R-:W-:Y:S02]  /*61d0*/  USEL UR6, UR7, UR6, !UP2 ;  /* 0x0000000607067287 */ /* 0x000fe4000d000000 */
[----:B------:R-:W-:Y:S02]  /*61e0*/  UISETP.NE.AND UP2, UPT, UR12, URZ, UPT ;  /* 0x000000ff0c00728c */ /* 0x000fe4000bf45270 */
[----:B------:R-:W-:Y:S01]  /*61f0*/  UIMAD.WIDE.U32 UR10, UR6, UR14, URZ ;  /* 0x0000000e060a72a5 */ /* 0x000fe2000f8e00ff */
[----:B------:R-:W-:Y:S02]  /*6200*/  UMOV UR5, UR19 ;  /* 0x0000001300057c82 */ /* 0x000fe40008000000 */
[----:B------:R-:W-:Y:S03]  /*6210*/  USHF.R.U32.HI UR9, URZ, UR29, UR5 ;  /* 0x0000001dff097299 */ /* 0x000fe60008011605 */
[----:B------:R-:W-:Y:S02]  /*6220*/  UMOV UR5, UR21 ;  /* 0x0000001500057c82 */ /* 0x000fe40008000000 */
[----:B------:R-:W-:Y:S03]  /*6230*/  @UP1 USHF.R.U32.HI UR4, URZ, UR15, UR5 ;  /* 0x0000000fff041299 */ /* 0x000fe60008011605 */
[----:B------:R-:W-:Y:S01]  /*6240*/  UMOV UR5, UR23 ;  /* 0x0000001700057c82 */ /* 0x000fe20008000000 */
[----:B------:R-:W-:Y:S02]  /*6250*/  UIMAD UR4, UR42, UR4, URZ ;  /* 0x000000042a0472a4 */ /* 0x000fe4000f8e02ff */
[----:B------:R-:W-:Y:S02]  /*6260*/  @UP1 USHF.R.U32.HI UR8, URZ, UR15, UR5 ;  /* 0x0000000fff081299 */ /* 0x000fe40008011605 */
[----:B------:R-:W-:Y:S02]  /*6270*/  USEL UR5, UR13, UR9, !UP0 ;  /* 0x000000090d057287 */ /* 0x000fe4000c000000 */
[----:B------:R-:W-:Y:S02]  /*6280*/  UIMAD UR9, UR42, UR8, URZ ;  /* 0x000000082a0972a4 */ /* 0x000fe4000f8e02ff */
[----:B------:R-:W-:Y:S03]  /*6290*/  UISETP.GE.AND UP0, UPT, UR6, UR4, UPT ;  /* 0x000000040600728c */ /* 0x000fe6000bf06270 */
[----:B------:R-:W-:Y:S01]  /*62a0*/  UMOV UR4, UR11 ;  /* 0x0000000b00047c82 */ /* 0x000fe20008000000 */
[----:B------:R-:W-:Y:S02]  /*62b0*/  UISETP.GE.OR UP0, UPT, UR5, UR9, UP0 ;  /* 0x000000090500728c */ /* 0x000fe40008706670 */
[----:B------:R-:W-:Y:S02]  /*62c0*/  USHF.R.U32.HI UR4, URZ, UR15, UR4 ;  /* 0x0000000fff047299 */ /* 0x000fe40008011604 */
[----:B------:R-:W-:Y:S02]  /*62d0*/  UIMAD.WIDE.U32 UR10, UR5, UR14, URZ ;  /* 0x0000000e050a72a5 */ /* 0x000fe4000f8e00ff */
[----:B------:R-:W-:Y:S04]  /*62e0*/  USEL UR12, UR6, UR4, !UP1 ;  /* 0x00000004060c7287 */ /* 0x000fe8000c800000 */
[----:B------:R-:W-:Y:S01]  /*62f0*/  UIADD3 UR9, UPT, UPT, -UR12, URZ, URZ ;  /* 0x000000ff0c097290 */ /* 0x000fe2000fffe1ff */
[----:B------:R-:W-:Y:S02]  /*6300*/  @!UP0 UMOV UR4, UR11 ;  /* 0x0000000b00048c82 */ /* 0x000fe40008000000 */
[----:B------:R-:W-:Y:S02]  /*6310*/  @!UP0 USHF.R.U32.HI UR4, URZ, UR15, UR4 ;  /* 0x0000000fff048299 */ /* 0x000fe40008011604 */
[----:B------:R-:W-:Y:S02]  /*6320*/  UIMAD UR9, UR42, UR9, UR6 ;  /* 0x000000092a0972a4 */ /* 0x000fe4000f8e0206 */
[----:B------:R-:W-:Y:S02]  /*6330*/  @!UP0 USEL UR4, UR5, UR4, !UP1 ;  /* 0x0000000405048287 */ /* 0x000fe4000c800000 */
[----:B------:R-:W-:Y:S02]  /*6340*/  UISETP.NE.AND UP1, UPT, UR24, URZ, UPT ;  /* 0x000000ff1800728c */ /* 0x000fe4000bf25270 */
[----:B------:R-:W-:Y:S02]  /*6350*/  @!UP0 UIMAD UR9, UR8, UR9, UR4 ;  /* 0x00000009080982a4 */ /* 0x000fe4000f8e0204 */
[----:B------:R-:W-:Y:S02]  /*6360*/  @!UP0 UIADD3 UR10, UPT, UPT, UR12, -UR4, URZ ;  /* 0x800000040c0a8290 */ /* 0x000fe4000fffe0ff */
[----:B------:R-:W-:Y:S02]  /*6370*/  UIADD3 UR4, UPT, UPT, -UR5, URZ, URZ ;  /* 0x000000ff05047290 */ /* 0x000fe4000fffe1ff */
[----:B------:R-:W-:Y:S02]  /*6380*/  UIADD3 UR8, UPT, UPT, -UR6, URZ, URZ ;  /* 0x000000ff06087290 */ /* 0x000fe4000fffe1ff */
[----:B------:R-:W-:Y:S02]  /*6390*/  @!UP0 UIMAD UR6, UR10, UR42, UR5 ;  /* 0x0000002a0a0682a4 */ /* 0x000fe4000f8e0205 */
[----:B------:R-:W-:Y:S02]  /*63a0*/  UIMAD UR13, UR16, UR4, UR13 ;  /* 0x00000004100d72a4 */ /* 0x000fe4000f8e020d */
[----:B------:R-:W-:Y:S01]  /*63b0*/  UIMAD UR7, UR30, UR8, UR7 ;  /* 0x000000081e0772a4 */ /* 0x000fe2000f8e0207 */
[----:B------:R-:W-:Y:S02]  /*63c0*/  @!UP0 UMOV UR5, UR9 ;  /* 0x0000000900058c82 */ /* 0x000fe40008000000 */
[----:B------:R-:W-:Y:S02]  /*63d0*/  UIMAD UR13, UR5, UR16, UR13 ;  /* 0x00000010050d72a4 */ /* 0x000fe4000f8e020d */
[----:B------:R-:W-:Y:S11]  /*63e0*/  UIMAD UR7, UR6, UR30, UR7 ;  /* 0x0000001e060772a4 */ /* 0x000ff6000f8e0207 */
[----:B------:R-:W-:Y:S01]  /*63f0*/  @!UPT UIADD3 URZ, UPT, UPT, URZ, URZ, URZ ;  /* 0x000000fffffff290 */ /* 0x000fe2000fffe0ff */
.L_x_125:
[----:B------:R-:W3:Y:S01]  /*6400*/  @!UP3 LDCU.128 UR20, c[0x0][0xb10] ;  /* 0x00016200ff14b7ac */ /* 0x000ee20008000c00 */
[----:B------:R-:W-:Y:S02]  /*6410*/  ISETP.NE.U32.AND P0, PT, RZ, UR26, PT ;  /* 0x0000001aff007c0c */ /* 0x000fe4000bf05070 */
[----:B------:R-:W-:Y:S02]  /*6420*/  SHF.L.U32 R2, R11, 0x1f, RZ ;  /* 0x0000001f0b027819 */ /* 0x000fe400000006ff */
[----:B------:R-:W-:Y:S01]  /*6430*/  ISETP.NE.AND.EX P0, PT, RZ, UR27, PT, P0 ;  /* 0x0000001bff007c0c */ /* 0x000fe2000bf05300 */
[----:B------:R-:W4:Y:S01]  /*6440*/  @!UP3 LDCU UR5, c[0x0][0xb0c] ;  /* 0x00016180ff05b7ac */ /* 0x000f220008000800 */
[----:B---3--:R-:W-:Y:S07]  /*6450*/  UIMAD.WIDE.U32 UR8, UR13, UR20, URZ ;  /* 0x000000140d0872a5 */ /* 0x008fee000f8e00ff */
[----:B------:R-:W-:Y:S01]  /*6460*/  @!UP3 UMOV UR4, UR9 ;  /* 0x000000090004bc82 */ /* 0x000fe20008000000 */
[----:B----4-:R-:W-:Y:S02]  /*6470*/  @!UP3 UISETP.NE.AND UP0, UPT, UR5, 0x1, UPT ;  /* 0x000000010500b88c */ /* 0x010fe4000bf05270 */
[----:B------:R-:W-:Y:S02]  /*6480*/  @!UP3 USHF.R.U32.HI UR4, URZ, UR21, UR4 ;  /* 0x00000015ff04b299 */ /* 0x000fe40008011604 */
[----:B------:R-:W-:Y:S02]  /*6490*/  UIMAD.WIDE.U32 UR8, UR7, UR23, URZ ;  /* 0x00000017070872a5 */ /* 0x000fe4000f8e00ff */
[----:B------:R-:W-:Y:S02]  /*64a0*/  @!UP3 USEL UR10, UR13, UR4, !UP0 ;  /* 0x000000040d0ab287 */ /* 0x000fe4000c000000 */
[----:B------:R-:W-:Y:S03]  /*64b0*/  @!UP3 UISETP.NE.AND UP0, UPT, UR22, 0x1, UPT ;  /* 0x000000011600b88c */ /* 0x000fe6000bf05270 */
[----:B------:R-:W-:Y:S02]  /*64c0*/  @!UP3 UMOV UR6, UR9 ;  /* 0x000000090006bc82 */ /* 0x000fe40008000000 */
[----:B------:R-:W3:Y:S02]  /*64d0*/  @!UP3 LDCU UR4, c[0x0][0xb20] ;  /* 0x00016400ff04b7ac */ /* 0x000ee40008000800 */
[----:B---3--:R-:W-:Y:S04]  /*64e0*/  @!UP3 USHF.R.U32.HI UR6, URZ, UR4, UR6 ;  /* 0x00000004ff06b299 */ /* 0x008fe80008011606 */
[----:B------:R-:W-:Y:S04]  /*64f0*/  @!UP3 USEL UR6, UR7, UR6, !UP0 ;  /* 0x000000060706b287 */ /* 0x000fe8000c000000 */
[----:B------:R-:W-:Y:S02]  /*6500*/  @!UP3 UIADD3 UR4, UPT, UPT, -UR10, UR6, URZ ;  /* 0x000000060a04b290 */ /* 0x000fe4000fffe1ff */
[----:B------:R-:W-:Y:S02]  /*6510*/  @!UP3 UIADD3 UR6, UPT, UPT, UR10, -UR6, URZ ;  /* 0x800000060a06b290 */ /* 0x000fe4000fffe0ff */
[----:B------:R-:W-:Y:S02]  /*6520*/  @!UP3 UIMAD UR13, UR4, UR5, UR13 ;  /* 0x00000005040db2a4 */ /* 0x000fe4000f8e020d */
[----:B------:R-:W-:Y:S01]  /*6530*/  @!UP3 UIMAD UR7, UR6, UR22, UR7 ;  /* 0x000000160607b2a4 */ /* 0x000fe2000f8e0207 */
[----:B------:R-:W-:Y:S11]  /*6540*/  BRA.U UP4, `(.L_x_126) ;  /* 0x0000000104107547 */ /* 0x000ff6000b800000 */
[----:B------:R-:W-:Y:S04]  /*6550*/  MOV R3, UR43 ;  /* 0x0000002b00037c02 */ /* 0x000fe80008000f00 */
[----:B------:R-:W-:Y:S04]  /*6560*/  SHF.L.U32 R3, R3, 0x1f, RZ ;  /* 0x0000001f03037819 */ /* 0x000fe800000006ff */
[----:B------:R-:W3:Y:S02]  /*6570*/  SYNCS.PHASECHK.TRANS64.TRYWAIT P1, [UR17+0x2a8], R3 ;  /* 0x0002a803ff0075a7 */ /* 0x000ee40008021111 */
[----:B---3--:R-:W-:Y:S05]  /*6580*/  @!P1 BRA `(.L_x_127) ;  /* 0x0000004000149947 */ /* 0x008fea0003800000 */
.L_x_126:
[----:B------:R-:W-:Y:S05]  /*6590*/  BRA.U !UP6, `(.L_x_128) ;  /* 0x000000010e387547 */ /* 0x000fea000b800000 */
[----:B------:R-:W-:Y:S01]  /*65a0*/  UPLOP3.LUT UP1, UPT, UPT, UPT, UP5, 0x80, 0x8 ;  /* 0x000000000008789c */ /* 0x000fe20003f2f050 */
[----:B-1----:R-:W-:Y:S01]  /*65b0*/  HFMA2 R0, -RZ, RZ, 0, 5.9604644775390625e-08 ;  /* 0x00000001ff007431 */ /* 0x002fe200000001ff */
[----:B------:R-:W1:Y:S01]  /*65c0*/  LDCU.64 UR8, c[0x0][0x358] ;  /* 0x00006b00ff0877ac */ /* 0x000e620008000a00 */
[----:B------:R-:W-:Y:S03]  /*65d0*/  IMAD.MOV.U32 R141, RZ, RZ, 0x1 ;  /* 0x00000001ff8d7424 */ /* 0x000fe600078e00ff */
[----:B------:R-:W-:Y:S05]  /*65e0*/  PLOP3.LUT P1, PT, PT, PT, UP1, 0x80, 0x8 ;  /* 0x000000000008781c */ /* 0x000fea0003f2f018 */
[----:B------:R-:W3:Y:S01]  /*65f0*/  @UP1 LDCU.64 UR4, c[0x0][0x888] ;  /* 0x00011100ff0417ac */ /* 0x000ee20008000a00 */
[----:B------:R-:W-:Y:S07]  /*6600*/  @UP1 UIMAD UR6, UR36, UR26, URZ ;  /* 0x0000001a240612a4 */ /* 0x000fee000f8e02ff */
[----:B------:R-:W-:Y:S01]  /*6610*/  @!P1 PRMT R141, R0, 0x7610, R141 ;  /* 0x00007610008d9816 */ /* 0x000fe2000000008d */
[----:B---3--:R-:W-:Y:S06]  /*6620*/  @UP1 UIMAD.WIDE UR4, UR6, 0x4, UR4 ;  /* 0x00000004060418a5 */ /* 0x008fec000f8e0204 */
[----:B------:R-:W-:Y:S01]  /*6630*/  IMAD.U32 R4, RZ, RZ, UR4 ;  /* 0x00000004ff047e24 */ /* 0x000fe2000f8e00ff */
[----:B------:R-:W-:Y:S04]  /*6640*/  MOV R5, UR5 ;  /* 0x0000000500057c02 */ /* 0x000fe80008000f00 */
[----:B------:R-:W3:Y:S01]  /*6650*/  @!UP1 LDCU UR4, c[0x0][0x880] ;  /* 0x00011000ff0497ac */ /* 0x000ee20008000800 */
[----:B-1---5:R4:W5:Y:S02]  /*6660*/  @P1 LDG.E R71, desc[UR8][R4.64] ;  /* 0x0000000804471981 */ /* 0x022964000c1e1900 */
[----:B---34-:R-:W-:Y:S07]  /*6670*/  @!P1 IMAD.U32 R71, RZ, RZ, UR4 ;  /* 0x00000004ff479e24 */ /* 0x018fee000f8e00ff */
.L_x_128:
[----:B-----5:R-:W-:Y:S01]  /*6680*/  @!P0 FSETP.EQ.AND P2, PT, R71, RZ, PT ;  /* 0x000000ff4700820b */ /* 0x020fe20003f42000 */
[----:B------:R-:W-:Y:S01]  /*6690*/  @!UPT UIADD3 URZ, UPT, UPT, URZ, URZ, URZ ;  /* 0x000000fffffff290 */ /* 0x000fe2000fffe0ff */
[----:B------:R-:W-:Y:S11]  /*66a0*/  @!P0 BRA `(.L_x_129) ;  /* 0x0000000000148947 */ /* 0x000ff60003800000 */
[----:B------:R-:W-:Y:S02]  /*66b0*/  LOP3.LUT P0, RZ, R141, 0xff, RZ, 0xc0, !PT ;  /* 0x000000ff8dff7812 */ /* 0x000fe4000780c0ff */
[----:B------:R-:W-:Y:S04]  /*66c0*/  PLOP3.LUT P2, PT, PT, PT, UP1, 0x80, 0x8 ;  /* 0x000000000008781c */ /* 0x000fe80003f4f018 */
[----:B------:R-:W-:Y:S07]  /*66d0*/  PLOP3.LUT P2, PT, P2, PT, PT, 0x8, 0x80 ;  /* 0x000000000080781c */ /* 0x000fee000174e170 */
[----:B------:R-:W-:Y:S11]  /*66e0*/  @P0 FSETP.EQ.AND P2, PT, R71, RZ, PT ;  /* 0x000000ff4700020b */ /* 0x000ff60003f42000 */
[----:B------:R-:W-:Y:S02]  /*66f0*/  @!UPT UIADD3 URZ, UPT, UPT, URZ, URZ, URZ ;  /* 0x000000fffffff290 */ /* 0x000fe4000fffe0ff */
.L_x_129:
[----:B------:R-:W3:Y:S01]  /*6700*/  SYNCS.PHASECHK.TRANS64.TRYWAIT P0, [UR17+0x298], R2 ;  /* 0x00029802ff0075a7 */ /* 0x000ee20008001111 */
[----:B------:R-:W-:Y:S02]  /*6710*/  ELECT P1, URZ, PT ;  /* 0x0000000000ff782f */ /* 0x000fe40003820000 */
[----:B------:R-:W-:Y:S01]  /*6720*/  IADD3 R10, PT, PT, R10, 0x1, RZ ;  /* 0x000000010a0a7810 */ /* 0x000fe20007ffe0ff */
[----:B---3--:R-:W-:Y:S10]  /*6730*/  @!P0 BRA `(.L_x_130) ;  /* 0x0000003c00c08947 */ /* 0x008ff40003800000 */
.L_x_258:
[----:B------:R-:W-:Y:S01]  /*6740*/  PLOP3.LUT P1, PT, P2, P1, PT, 0xf2, 0x2f ;  /* 0x00000000002f781c */ /* 0x000fe20001723e72 */
[----:B------:R-:W-:Y:S01]  /*6750*/  UMOV UR18, 0x0 ;  /* 0x0000000000127882 */ /* 0x000fe20000000000 */
[----:B------:R-:W-:Y:S01]  /*6760*/  UMOV UR19, 0x10000000 ;  /* 0x1000000000137882 */ /* 0x000fe20000000000 */
[----:B------:R-:W-:Y:S01]  /*6770*/  UMOV UR12, UR36 ;  /* 0x00000024000c7c82 */ /* 0x000fe20008000000 */
[----:B------:R-:W-:Y:S01]  /*6780*/  LOP3.LUT R11, R11, 0x1, RZ, 0x3c, !PT ;  /* 0x000000010b0b7812 */ /* 0x000fe200078e3cff */
[----:B------:R-:W-:Y:S01]  /*6790*/  UMOV UR36, UR25 ;  /* 0x0000001900247c82 */ /* 0x000fe20008000000 */
[----:B------:R-:W-:Y:S07]  /*67a0*/  UPLOP3.LUT UP4, UPT, UPT, UPT, UPT, 0x80, 0x8 ;  /* 0x000000000008789c */ /* 0x000fee0003f8f070 */
[----:B-1----:R-:W-:Y:S01]  /*67b0*/  @!P1 IADD3 R2, P0, PT, R12, 0x580, RZ ;  /* 0x000005800c029810 */ /* 0x002fe20007f1e0ff */
[----:B------:R-:W-:Y:S03]  /*67c0*/  VOTEU.ALL UP0, P1 ;  /* 0x0000000000ff7886 */ /* 0x000fe60000800000 */
[----:B------:R-:W-:Y:S01]  /*67d0*/  @!P1 R2UR UR5, R2 ;  /* 0x00000000020592ca */ /* 0x000fe200000e0000 */
[----:B------:R-:W-:Y:S01]  /*67e0*/  @!P1 IMAD.X R0, RZ, RZ, R13, P0 ;  /* 0x000000ffff009224 */ /* 0x000fe200000e060d */
[----:B------:R-:W-:Y:S01]  /*67f0*/  @!UP0 USHF.L.U32 UR10, UR46, 0x6, URZ ;  /* 0x000000062e0a8899 */ /* 0x000fe200080006ff */
[----:B------:R-:W-:Y:S01]  /*6800*/  ISETP.NE.AND P0, PT, R10, 0x2, PT ;  /* 0x000000020a00780c */ /* 0x000fe20003f05270 */
[----:B------:R-:W-:Y:S02]  /*6810*/  @!UP0 USHF.L.U32 UR11, UR45, 0x7, URZ ;  /* 0x000000072d0b8899 */ /* 0x000fe400080006ff */
[----:B------:R-:W-:Y:S01]  /*6820*/  @!P1 R2UR UR4, R0 ;  /* 0x00000000000492ca */ /* 0x000fe200000e0000 */
[----:B------:R-:W-:Y:S01]  /*6830*/  @!UP0 UIADD3 UR8, UPT, UPT, UR17, 0x400, URZ ;  /* 0x0000040011088890 */ /* 0x000fe2000fffe0ff */
[----:B------:R-:W-:Y:S01]  /*6840*/  SEL R0, RZ, 0x1, P0 ;  /* 0x00000001ff007807 */ /* 0x000fe20000000000 */
[----:B------:R-:W-:Y:S01]  /*6850*/  @!UP0 UIADD3 UR9, UPT, UPT, UR17, 0x290, URZ ;  /* 0x0000029011098890 */ /* 0x000fe2000fffe0ff */
[----:B------:R-:W-:Y:S01]  /*6860*/  SEL R10, R10, RZ, P0 ;  /* 0x000000ff0a0a7207 */ /* 0x000fe20000000000 */
[----:B------:R-:W-:Y:S01]  /*6870*/  VOTEU.ALL UP0, P1 ;  /* 0x0000000000ff7886 */ /* 0x000fe20000800000 */
[----:B------:R-:W-:Y:S01]  /*6880*/  LOP3.LUT R9, R9, R0, RZ, 0x3c, !PT ;  /* 0x0000000009097212 */ /* 0x000fe200078e3cff */
[----:B------:R-:W-:Y:S01]  /*6890*/  IMAD.U32 R2, RZ, RZ, UR5 ;  /* 0x00000005ff027e24 */ /* 0x000fe2000f8e00ff */
[----:B------:R-:W-:Y:S02]  /*68a0*/  UIADD3 UR46, UPT, UPT, UR7, UR59, URZ ;  /* 0x0000003b072e7290 */ /* 0x000fe4000fffe0ff */
[----:B------:R-:W-:Y:S03]  /*68b0*/  UIADD3 UR45, UPT, UPT, UR13, UR55, URZ ;  /* 0x000000370d2d7290 */ /* 0x000fe6000fffe0ff */
[----:B------:R-:W-:Y:S01]  /*68c0*/  IMAD.U32 R3, RZ, RZ, UR4 ;  /* 0x00000004ff037e24 */ /* 0x000fe2000f8e00ff */
[----:B------:R-:W-:Y:S04]  /*68d0*/  @!P1 R2UR UR4, R2 ;  /* 0x00000000020492ca */ /* 0x000fe800000e0000 */
[----:B------:R-:W-:Y:S11]  /*68e0*/  @!P1 R2UR UR5, R3 ;  /* 0x00000000030592ca */ /* 0x000ff600000e0000 */
[----:B------:R-:W-:Y:S02]  /*68f0*/  @!UPT UIADD3 URZ, UPT, UPT, URZ, URZ, URZ ;  /* 0x000000fffffff290 */ /* 0x000fe4000fffe0ff */
[----:B------:R1:W-:Y:S01]  /*6900*/  @!UP0 UTMALDG.3D [UR8], [UR4], desc[UR18] ;  /* 0x00001208040085b4 */ /* 0x0003e20008011000 */
[----:B------:R1:W-:Y:S01]  /*6910*/  @!P1 SYNCS.ARRIVE.TRANS64.RED.A0TR RZ, [UR17+0x290], R8 ;  /* 0x00029008ffff99a7 */ /* 0x0003e20008300411 */
[----:B------:R-:W-:Y:S01]  /*6920*/  SYNCS.ARRIVE.TRANS64.RED.A1T0 RZ, [UR34], RZ ;  /* 0x000000ffffff79a7 */ /* 0x000fe20008100422 */
[----:B------:R-:W-:Y:S05]  /*6930*/  BRA.U UP2, `(.L_x_131) ;  /* 0xfffffff502747547 */ /* 0x000fea000b83ffff */
[----:B------:R-:W-:Y:S07]  /*6940*/  MOV R0, UR17 ;  /* 0x0000001100007c02 */ /* 0x000fee0008000f00 */
.L_x_132:
[----:B---3--:R-:W-:-:S04]  /*6950*/  SHF.L.U32 R2, R11, 0x1f, RZ ;  /* 0x0000001f0b027819 */ /* 0x008fc800000006ff */
[----:B------:R3:W4:Y:S03]  /*6960*/  SYNCS.PHASECHK.TRANS64.TRYWAIT P0, [R0+URZ+0x298], R2 ;  /* 0x00029802000075a7 */ /* 0x00072600080011ff */
[----:B----4-:R-:W-:Y:S05]  /*6970*/  @!P0 NANOSLEEP.SYNCS 0x989680 ;  /* 0x009896800000895d */ /* 0x010fea0003900000 */
[----:B------:R-:W4:Y:S02]  /*6980*/  @!P0 SYNCS.PHASECHK.TRANS64 P0, [R0+URZ+0x298], R2 ;  /* 0x00029802000085a7 */ /* 0x000f2400080010ff */
[----:B-12-4-:R-:W-:Y:S05]  /*6990*/  @P0 EXIT ;  /* 0x000000000000094d */ /* 0x016fea0003800000 */
[----:B------:R-:W-:Y:S05]  /*69a0*/  BRA `(.L_x_132) ;  /* 0xfffffffc00e87947 */ /* 0x000fea000383ffff */
.L_x_123:
[----:B------:R-:W-:-:S06]  /*69b0*/  UISETP.GE.AND UP0, UPT, UR13, 0x4, UPT ;  /* 0x000000040d00788c */ /* 0x000fcc000bf06270 */
[----:B------:R-:W-:-:S13]  /*69c0*/  PLOP3.LUT P0, PT, PT, PT, UP0, 0x80, 0x8 ;  /* 0x000000000008781c */ /* 0x000fda0003f0f008 */
[----:B-1----:R-:W-:Y:S05]  /*69d0*/  @!P0 EXIT ;  /* 0x000000000000894d */ /* 0x002fea0003800000 */
[----:B------:R-:W1:Y:S08]  /*69e0*/  S2UR UR4, SR_CgaCtaId ;  /* 0x00000000000479c3 */ /* 0x000e700000008800 */
[----:B------:R-:W-:Y:S01]  /*69f0*/  BAR.SYNC.DEFER_BLOCKING 0x6, 0xa0 ;  /* 0x0182800000007b1d */ /* 0x000fe20000010000 */
[C---:B------:R-:W-:Y:S01]  /*6a00*/  IMAD.SHL.U32 R4, R131.reuse, 0x40, RZ ;  /* 0x0000004083047824 */ /* 0x040fe200078e00ff */
[----:B------:R-:W-:Y:S01]  /*6a10*/  CS2R R146, SRZ ;  /* 0x0000000000927805 */ /* 0x000fe2000001ff00 */
[C---:B------:R-:W-:Y:S01]  /*6a20*/  IMAD.SHL.U32 R140, R131.reuse, 0x8, RZ ;  /* 0x00000008838c7824 */ /* 0x040fe200078e00ff */
[----:B------:R-:W-:Y:S01]  /*6a30*/  CS2R R144, SRZ ;  /* 0x0000000000907805 */ /* 0x000fe2000001ff00 */
[C---:B------:R-:W-:Y:S01]  /*6a40*/  IMAD.SHL.U32 R148, R131.reuse, 0x10, RZ ;  /* 0x0000001083947824 */ /* 0x040fe200078e00ff */
[----:B------:R-:W-:Y:S01]  /*6a50*/  UMOV UR44, 0x400 ;  /* 0x00000400002c7882 */ /* 0x000fe20000000000 */
[----:B------:R-:W-:Y:S01]  /*6a60*/  LOP3.LUT R5, R4, 0x180, RZ, 0xc0, !PT ;  /* 0x0000018004057812 */ /* 0x000fe200078ec0ff */
[----:B------:R-:W2:Y:S01]  /*6a70*/  LDC.64 R136, c[0x0][0x888] ;  /* 0x00022200ff887b82 */ /* 0x000ea20000000a00 */
[----:B------:R-:W-:Y:S01]  /*6a80*/  IMAD.U32 R69, R131, 0x10000, RZ ;  /* 0x0001000083457824 */ /* 0x000fe200078e00ff */
[----:B------:R-:W-:Y:S01]  /*6a90*/  LOP3.LUT R150, R148, 0x20, RZ, 0xc0, !PT ;  /* 0x0000002094967812 */ /* 0x000fe200078ec0ff */
[----:B------:R-:W-:Y:S01]  /*6aa0*/  IMAD.MOV.U32 R68, RZ, RZ, RZ ;  /* 0x000000ffff447224 */ /* 0x000fe200078e00ff */
[----:B------:R-:W-:Y:S01]  /*6ab0*/  LOP3.LUT R140, R5, 0x30, R140, 0xf8, !PT ;  /* 0x00000030058c7812 */ /* 0x000fe200078ef88c */
[----:B------:R-:W3:Y:S01]  /*6ac0*/  LDCU UR53, c[0x0][0x370] ;  /* 0x00006e00ff3577ac */ /* 0x000ee20008000800 */
[----:B------:R-:W-:-:S02]  /*6ad0*/  LOP3.LUT R69, R69, 0x600000, RZ, 0xc0, !PT ;  /* 0x0060000045457812 */ /* 0x000fc400078ec0ff */
[----:B------:R-:W4:Y:S01]  /*6ae0*/  LDC.64 R138, c[0x0][0x890] ;  /* 0x00022400ff8a7b82 */ /* 0x000f220000000a00 */
[----:B------:R-:W-:Y:S01]  /*6af0*/  LOP3.LUT R140, R140, 0x1e40, R4, 0xf8, !PT ;  /* 0x00001e408c8c7812 */ /* 0x000fe200078ef804 */
[----:B------:R-:W2:Y:S01]  /*6b00*/  LDCU.64 UR62, c[0x0][0x348] ;  /* 0x00006900ff3e77ac */ /* 0x000ea20008000a00 */
[----:B------:R-:W-:Y:S01]  /*6b10*/  LOP3.LUT R148, R148, 0x40, RZ, 0xc0, !PT ;  /* 0x0000004094947812 */ /* 0x000fe200078ec0ff */
[----:B------:R-:W2:Y:S04]  /*6b20*/  LDCU UR43, c[0x0][0xb0c] ;  /* 0x00016180ff2b77ac */ /* 0x000ea80008000800 */
[----:B------:R-:W2:Y:S01]  /*6b30*/  LDC.64 R134, c[0x0][0x8b0] ;  /* 0x00022c00ff867b82 */ /* 0x000ea20000000a00 */
[----:B-1----:R-:W-:Y:S01]  /*6b40*/  ULEA UR44, UR4, UR44, 0x18 ;  /* 0x0000002c042c7291 */ /* 0x002fe2000f8ec0ff */
[----:B------:R-:W1:Y:S06]  /*6b50*/  LDCU UR61, c[0x0][0xb20] ;  /* 0x00016400ff3d77ac */ /* 0x000e6c0008000800 */
[----:B------:R-:W1:Y:S01]  /*6b60*/  LDC.64 R132, c[0x0][0x8a8] ;  /* 0x00022a00ff847b82 */ /* 0x000e620000000a00 */
[----:B------:R-:W-:Y:S01]  /*6b70*/  VIADD R149, R140, UR44 ;  /* 0x0000002c8c957c36 */ /* 0x000fe20008000000 */
[----:B------:R-:W-:Y:S01]  /*6b80*/  UIADD3 UR4, UPT, UPT, UR44, 0x2400, URZ ;  /* 0x000024002c047890 */ /* 0x000fe2000fffe0ff */
[----:B------:R-:W3:Y:S01]  /*6b90*/  LDS R0, [UR44+0x360] ;  /* 0x0003602cff007984 */ /* 0x000ee20008000800 */
[----:B------:R-:W1:Y:S02]  /*6ba0*/  LDCU UR39, c[0x0][0xb30] ;  /* 0x00016600ff2777ac */ /* 0x000e640008000800 */
[----:B------:R-:W-:-:S02]  /*6bb0*/  IADD3 R150, PT, PT, -R150, 0x400, R149 ;  /* 0x0000040096967810 */ /* 0x000fc40007ffe195 */
[----:B------:R-:W-:Y:S01]  /*6bc0*/  IADD3 R149, PT, PT, -R148, 0x400, R149 ;  /* 0x0000040094957810 */ /* 0x000fe20007ffe195 */
[----:B------:R-:W-:Y:S01]  /*6bd0*/  IMAD.U32 R151, RZ, RZ, UR4 ;  /* 0x00000004ff977e24 */ /* 0x000fe2000f8e00ff */
[----:B------:R-:W1:Y:S01]  /*6be0*/  LDCU.64 UR56, c[0x0][0x888] ;  /* 0x00011100ff3877ac */ /* 0x000e620008000a00 */
[----:B------:R-:W-:Y:S01]  /*6bf0*/  IMAD.IADD R148, R150, 0x1, -R148 ;  /* 0x0000000196947824 */ /* 0x000fe200078e0a94 */
[----:B------:R-:W1:Y:S01]  /*6c00*/  LDCU.64 UR40, c[0x0][0xb28] ;  /* 0x00016500ff2877ac */ /* 0x000e620008000a00 */
[----:B------:R-:W1:Y:S01]  /*6c10*/  LDCU.128 UR48, c[0x0][0xb10] ;  /* 0x00016200ff3077ac */ /* 0x000e620008000c00 */
[----:B------:R-:W1:Y:S01]  /*6c20*/  LDCU UR52, c[0x0][0x374] ;  /* 0x00006e80ff3477ac */ /* 0x000e620008000800 */
[----:B------:R-:W-:Y:S01]  /*6c30*/  UIADD3 UR58, UPT, UPT, UR44, 0x400, URZ ;  /* 0x000004002c3a7890 */ /* 0x000fe2000fffe0ff */
[----:B--234-:R-:W-:-:S11]  /*6c40*/  IMAD.IADD R69, R0, 0x1, R69 ;  /* 0x0000000100457824 */ /* 0x01cfd600078e0245 */
.L_x_150:
[----:B------:R-:W-:Y:S02]  /*6c50*/  LEA R3, R144, UR44, 0x3 ;  /* 0x0000002c90037c11 */ /* 0x000fe4000f8e18ff */
[----:B------:R-:W-:Y:S02]  /*6c60*/  SHF.L.U32 R0, R146, 0x1f, RZ ;  /* 0x0000001f92007819 */ /* 0x000fe400000006ff */
[----:B------:R-:W-:Y:S02]  /*6c70*/  LEA R4, R144, UR44, 0x4 ;  /* 0x0000002c90047c11 */ /* 0x000fe4000f8e20ff */
[----:B--2---:R-:W2:Y:S02]  /*6c80*/  SYNCS.PHASECHK.TRANS64.TRYWAIT P0, [R3+URZ+0x2b0], R0 ;  /* 0x0002b000030075a7 */ /* 0x004ea400080011ff */
[----:B-12---:R-:W-:Y:S05]  /*6c90*/  @!P0 BRA `(.L_x_133) ;  /* 0x0000003800808947 */ /* 0x006fea0003800000 */
.L_x_259:
        /* <DEDUP_REMOVED lines=11> */
[----:B------:R-:W-:Y:S01]  /*6d50*/  PLOP3.LUT P0, PT, PT, PT, UP1, 0x80, 0x8 ;  /* 0x000000000008781c */ /* 0x000fe20003f0f018 */
[----:B------:R-:W-:Y:S11]  /*6d60*/  UP2UR UR47, UPR, URZ, 0x2 ;  /* 0x00000002ff2f7883 */ /* 0x000ff60008000000 */
[----:B------:R-:W-:Y:S01]  /*6d70*/  @!UPT UIADD3 URZ, UPT, UPT, URZ, URZ, URZ ;  /* 0x000000fffffff290 */ /* 0x000fe2000fffe0ff */
[----:B--2---:R-:W-:Y:S02]  /*6d80*/  @P0 SHF.R.U32.HI R0, RZ, 0x10, R5 ;  /* 0x00000010ff000819 */ /* 0x004fe40000011605 */
        /* <DEDUP_REMOVED lines=12> */
[----:B-1----:R-:W-:Y:S02]  /*6e50*/  UIMAD.WIDE.U32 UR4, UR52, UR51, URZ ;  /* 0x00000033340472a5 */ /* 0x002fe4000f8e00ff */
[----:B------:R-:W-:Y:S02]  /*6e60*/  UIMAD.WIDE.U32 UR6, UR53, UR48, URZ ;  /* 0x00000030350672a5 */ /* 0x000fe4000f8e00ff */
[----:B------:R-:W-:Y:S02]  /*6e70*/  UISETP.NE.AND UP0, UPT, UR50, 0x1, UPT ;  /* 0x000000013200788c */ /* 0x000fe4000bf05270 */
[----:B------:R-:W-:Y:S02]  /*6e80*/  UIMAD.WIDE.U32 UR8, UR37, UR51, URZ ;  /* 0x00000033250872a5 */ /* 0x000fe4000f8e00ff */
[----:B------:R-:W-:Y:S02]  /*6e90*/  UIMAD.WIDE.U32 UR10, UR38, UR48, URZ ;  /* 0x00000030260a72a5 */ /* 0x000fe4000f8e00ff */
[----:B------:R-:W-:Y:S02]  /*6ea0*/  UISETP.NE.AND UP1, UPT, UR43, 0x1, UPT ;  /* 0x000000012b00788c */ /* 0x000fe4000bf25270 */
[----:B------:R-:W-:Y:S01]  /*6eb0*/  UISETP.NE.AND UP2, UPT, UR42, 0x1, UPT ;  /* 0x000000012a00788c */ /* 0x000fe2000bf45270 */
[----:B------:R-:W-:Y:S02]  /*6ec0*/  UMOV UR4, UR5 ;  /* 0x0000000500047c82 */ /* 0x000fe40008000000 */
[----:B------:R-:W-:Y:S03]  /*6ed0*/  USHF.R.U32.HI UR5, URZ, UR61, UR4 ;  /* 0x0000003dff057299 */ /* 0x000fe60008011604 */
[----:B------:R-:W-:Y:S02]  /*6ee0*/  UMOV UR4, UR7 ;  /* 0x0000000700047c82 */ /* 0x000fe40008000000 */
[----:B------:R-:W-:Y:S02]  /*6ef0*/  USHF.R.U32.HI UR7, URZ, UR49, UR4 ;  /* 0x00000031ff077299 */ /* 0x000fe40008011604 */
[----:B------:R-:W-:Y:S02]  /*6f00*/  USEL UR4, UR52, UR5, !UP0 ;  /* 0x0000000534047287 */ /* 0x000fe4000c000000 */
[----:B------:R-:W-:Y:S01]  /*6f10*/  USEL UR7, UR53, UR7, !UP1 ;  /* 0x0000000735077287 */ /* 0x000fe2000c800000 */
[----:B------:R-:W-:Y:S01]  /*6f20*/  UMOV UR5, UR9 ;  /* 0x0000000900057c82 */ /* 0x000fe20008000000 */
[----:B------:R-:W-:Y:S02]  /*6f30*/  UIMAD.WIDE.U32 UR8, UR4, UR40, URZ ;  /* 0x00000028040872a5 */ /* 0x000fe4000f8e00ff */
[----:B------:R-:W-:Y:S03]  /*6f40*/  USHF.R.U32.HI UR6, URZ, UR61, UR5 ;  /* 0x0000003dff067299 */ /* 0x000fe60008011605 */
[----:B------:R-:W-:Y:S01]  /*6f50*/  UMOV UR5, UR11 ;  /* 0x0000000b00057c82 */ /* 0x000fe20008000000 */
[----:B------:R-:W-:Y:S02]  /*6f60*/  UIMAD.WIDE.U32 UR10, UR7, UR40, URZ ;  /* 0x00000028070a72a5 */ /* 0x000fe4000f8e00ff */
[----:B------:R-:W-:Y:S02]  /*6f70*/  USHF.R.U32.HI UR12, URZ, UR49, UR5 ;  /* 0x00000031ff0c7299 */ /* 0x000fe40008011605 */
[----:B------:R-:W-:Y:S01]  /*6f80*/  USEL UR6, UR37, UR6, !UP0 ;  /* 0x0000000625067287 */ /* 0x000fe2000c000000 */
[----:B------:R-:W-:Y:S02]  /*6f90*/  UMOV UR5, UR9 ;  /* 0x0000000900057c82 */ /* 0x000fe40008000000 */
[----:B------:R-:W-:Y:S01]  /*6fa0*/  UMOV UR10, UR11 ;  /* 0x0000000b000a7c82 */ /* 0x000fe20008000000 */
[----:B------:R-:W-:Y:S02]  /*6fb0*/  @UP2 USHF.R.U32.HI UR4, URZ, UR41, UR5 ;  /* 0x00000029ff042299 */ /* 0x000fe40008011605 */
[----:B------:R-:W-:Y:S02]  /*6fc0*/  @UP2 USHF.R.U32.HI UR7, URZ, UR41, UR10 ;  /* 0x00000029ff072299 */ /* 0x000fe4000801160a */
[----:B------:R-:W-:Y:S02]  /*6fd0*/  UIMAD UR4, UR42, UR4, URZ ;  /* 0x000000042a0472a4 */ /* 0x000fe4000f8e02ff */
[----:B------:R-:W-:Y:S02]  /*6fe0*/  UIMAD.WIDE.U32 UR10, UR6, UR40, URZ ;  /* 0x00000028060a72a5 */ /* 0x000fe4000f8e00ff */
[----:B------:R-:W-:Y:S02]  /*6ff0*/  USEL UR5, UR38, UR12, !UP1 ;  /* 0x0000000c26057287 */ /* 0x000fe4000c800000 */
[----:B------:R-:W-:Y:S02]  /*7000*/  UIMAD UR8, UR42, UR7, URZ ;  /* 0x000000072a0872a4 */ /* 0x000fe4000f8e02ff */
[----:B------:R-:W-:Y:S03]  /*7010*/  UISETP.GE.AND UP0, UPT, UR6, UR4, UPT ;  /* 0x000000040600728c */ /* 0x000fe6000bf06270 */
[----:B------:R-:W-:Y:S01]  /*7020*/  UMOV UR4, UR11 ;  /* 0x0000000b00047c82 */ /* 0x000fe20008000000 */
[----:B------:R-:W-:Y:S02]  /*7030*/  UISETP.GE.OR UP0, UPT, UR5, UR8, UP0 ;  /* 0x000000080500728c */ /* 0x000fe40008706670 */
[----:B------:R-:W-:Y:S02]  /*7040*/  USHF.R.U32.HI UR4, URZ, UR41, UR4 ;  /* 0x00000029ff047299 */ /* 0x000fe40008011604 */
[----:B------:R-:W-:Y:S02]  /*7050*/  UIMAD.WIDE.U32 UR8, UR5, UR40, URZ ;  /* 0x00000028050872a5 */ /* 0x000fe4000f8e00ff */
[----:B------:R-:W-:Y:S02]  /*7060*/  USEL UR11, UR6, UR4, !UP2 ;  /* 0x00000004060b7287 */ /* 0x000fe4000d000000 */
[----:B------:R-:W-:Y:S02]  /*7070*/  UIADD3 UR8, UPT, UPT, -UR5, URZ, URZ ;  /* 0x000000ff05087290 */ /* 0x000fe4000fffe1ff */
[----:B------:R-:W-:Y:S01]  /*7080*/  UIADD3 UR10, UPT, UPT, -UR11, URZ, URZ ;  /* 0x000000ff0b0a7290 */ /* 0x000fe2000fffe1ff */
[----:B------:R-:W-:Y:S01]  /*7090*/  @!UP0 UMOV UR4, UR9 ;  /* 0x0000000900048c82 */ /* 0x000fe20008000000 */
[----:B------:R-:W-:Y:S02]  /*70a0*/  UIADD3 UR9, UPT, UPT, -UR6, URZ, URZ ;  /* 0x000000ff06097290 */ /* 0x000fe4000fffe1ff */
[----:B------:R-:W-:Y:S02]  /*70b0*/  @!UP0 USHF.R.U32.HI UR4, URZ, UR41, UR4 ;  /* 0x00000029ff048299 */ /* 0x000fe40008011604 */
[----:B------:R-:W-:Y:S02]  /*70c0*/  UIMAD UR10, UR42, UR10, UR6 ;  /* 0x0000000a2a0a72a4 */ /* 0x000fe4000f8e0206 */
[----:B------:R-:W-:Y:S04]  /*70d0*/  @!UP0 USEL UR4, UR5, UR4, !UP2 ;  /* 0x0000000405048287 */ /* 0x000fe8000d000000 */
[----:B------:R-:W-:Y:S02]  /*70e0*/  @!UP0 UIMAD UR10, UR7, UR10, UR4 ;  /* 0x0000000a070a82a4 */ /* 0x000fe4000f8e0204 */
[----:B------:R-:W-:Y:S02]  /*70f0*/  @!UP0 UIADD3 UR11, UPT, UPT, UR11, -UR4, URZ ;  /* 0x800000040b0b8290 */ /* 0x000fe4000fffe0ff */
[----:B------:R-:W-:Y:S02]  /*7100*/  UIMAD UR7, UR43, UR8, UR38 ;  /* 0x000000082b0772a4 */ /* 0x000fe4000f8e0226 */
[----:B------:R-:W-:Y:S02]  /*7110*/  @!UP0 UIMAD UR6, UR11, UR42, UR5 ;  /* 0x0000002a0b0682a4 */ /* 0x000fe4000f8e0205 */
[----:B------:R-:W-:Y:S01]  /*7120*/  UIMAD UR4, UR50, UR9, UR37 ;  /* 0x00000009320472a4 */ /* 0x000fe2000f8e0225 */
[----:B------:R-:W-:Y:S02]  /*7130*/  @!UP0 UMOV UR5, UR10 ;  /* 0x0000000a00058c82 */ /* 0x000fe40008000000 */
[----:B------:R-:W-:Y:S02]  /*7140*/  UIMAD UR38, UR5, UR43, UR7 ;  /* 0x0000002b052672a4 */ /* 0x000fe4000f8e0207 */
[----:B------:R-:W-:Y:S11]  /*7150*/  UIMAD UR37, UR6, UR50, UR4 ;  /* 0x00000032062572a4 */ /* 0x000ff6000f8e0204 */
[----:B------:R-:W-:Y:S01]  /*7160*/  @!UPT UIADD3 URZ, UPT, UPT, URZ, URZ, URZ ;  /* 0x000000fffffff290 */ /* 0x000fe2000fffe0ff */
.L_x_134:
[----:B-1----:R-:W-:Y:S01]  /*7170*/  UISETP.NE.AND UP0, UPT, UR39, 0x1, UPT ;  /* 0x000000012700788c */ /* 0x002fe2000bf05270 */
[----:B------:R-:W-:Y:S10]  /*7180*/  IADD3 R144, PT, PT, R144, 0x1, RZ ;  /* 0x0000000190907810 */ /* 0x000ff40007ffe0ff */
[----:B------:R-:W1:Y:S01]  /*7190*/  @!UP0 LDCU.128 UR12, c[0x0][0xb10] ;  /* 0x00016200ff0c87ac */ /* 0x000e620008000c00 */
[----:B------:R-:W3:Y:S01]  /*71a0*/  @!UP0 LDCU UR5, c[0x0][0xb0c] ;  /* 0x00016180ff0587ac */ /* 0x000ee20008000800 */
[----:B------:R-:W4:Y:S01]  /*71b0*/  @!UP0 LDCU UR10, c[0x0][0xb20] ;  /* 0x00016400ff0a87ac */ /* 0x000f220008000800 */
[----:B-1----:R-:W-:Y:S02]  /*71c0*/  UIMAD.WIDE.U32 UR8, UR38, UR12, URZ ;  /* 0x0000000c260872a5 */ /* 0x002fe4000f8e00ff */
[----:B------:R-:W-:Y:S02]  /*71d0*/  UIMAD.WIDE.U32 UR6, UR37, UR15, URZ ;  /* 0x0000000f250672a5 */ /* 0x000fe4000f8e00ff */
[----:B------:R-:W-:Y:S03]  /*71e0*/  @!UP0 UISETP.NE.AND UP1, UPT, UR14, 0x1, UPT ;  /* 0x000000010e00888c */ /* 0x000fe6000bf25270 */
[----:B------:R-:W-:Y:S01]  /*71f0*/  @!UP0 UMOV UR4, UR9 ;  /* 0x0000000900048c82 */ /* 0x000fe20008000000 */
[----:B---3--:R-:W-:Y:S02]  /*7200*/  @!UP0 UISETP.NE.AND UP2, UPT, UR5, 0x1, UPT ;  /* 0x000000010500888c */ /* 0x008fe4000bf45270 */
[----:B------:R-:W-:Y:S01]  /*7210*/  @!UP0 USHF.R.U32.HI UR4, URZ, UR13, UR4 ;  /* 0x0000000dff048299 */ /* 0x000fe20008011604 */
[----:B------:R-:W-:Y:S02]  /*7220*/  @!UP0 UMOV UR6, UR7 ;  /* 0x0000000700068c82 */ /* 0x000fe40008000000 */
[----:B----4-:R-:W-:Y:S02]  /*7230*/  @!UP0 USHF.R.U32.HI UR6, URZ, UR10, UR6 ;  /* 0x0000000aff068299 */ /* 0x010fe40008011606 */
[----:B------:R-:W-:Y:S02]  /*7240*/  @!UP0 USEL UR7, UR38, UR4, !UP2 ;  /* 0x0000000426078287 */ /* 0x000fe4000d000000 */
[----:B------:R-:W-:Y:S04]  /*7250*/  @!UP0 USEL UR6, UR37, UR6, !UP1 ;  /* 0x0000000625068287 */ /* 0x000fe8000c800000 */
[----:B------:R-:W-:Y:S02]  /*7260*/  @!UP0 UIADD3 UR4, UPT, UPT, -UR7, UR6, URZ ;  /* 0x0000000607048290 */ /* 0x000fe4000fffe1ff */
[----:B------:R-:W-:Y:S02]  /*7270*/  @!UP0 UIADD3 UR6, UPT, UPT, UR7, -UR6, URZ ;  /* 0x8000000607068290 */ /* 0x000fe4000fffe0ff */
[----:B------:R-:W-:Y:S02]  /*7280*/  @!UP0 UIMAD UR38, UR4, UR5, UR38 ;  /* 0x00000005042682a4 */ /* 0x000fe4000f8e0226 */
[----:B------:R-:W-:Y:S02]  /*7290*/  @!UP0 UIMAD UR37, UR6, UR14, UR37 ;  /* 0x0000000e062582a4 */ /* 0x000fe4000f8e0225 */
[----:B------:R-:W-:Y:S09]  /*72a0*/  ULOP3.LUT UP0, URZ, UR58, 0x1b0, URZ, 0xc0, !UPT ;  /* 0x000001b03aff7892 */ /* 0x000ff2000f80c0ff */
[----:B------:R-:W-:Y:S05]  /*72b0*/  BRA.U !UP0, `(.L_x_135) ;  /* 0x0000000108407547 */ /* 0x000fea000b800000 */
[----:B------:R-:W1:Y:S01]  /*72c0*/  LDCU.64 UR8, c[0x4][0x80] ;  /* 0x01001000ff0877ac */ /* 0x000e620008000a00 */
[----:B------:R-:W-:Y:S01]  /*72d0*/  MOV R3, 0x0 ;  /* 0x0000000000037802 */ /* 0x000fe20000000f00 */
[----:B------:R-:W-:Y:S02]  /*72e0*/  HFMA2 R12, -RZ, RZ, 0, 5.9604644775390625e-08 ;  /* 0x00000001ff0c7431 */ /* 0x000fe400000001ff */
[----:B------:R-:W-:Y:S02]  /*72f0*/  IMAD.MOV.U32 R8, RZ, RZ, 0x70 ;  /* 0x00000070ff087424 */ /* 0x000fe400078e00ff */
[----:B------:R-:W-:Y:S01]  /*7300*/  IMAD.MOV.U32 R13, RZ, RZ, RZ ;  /* 0x000000ffff0d7224 */ /* 0x000fe200078e00ff */
[----:B------:R-:W3:Y:S01]  /*7310*/  LDCU.64 UR6, c[0x4][0x88] ;  /* 0x01001100ff0677ac */ /* 0x000ee20008000a00 */
[----:B------:R-:W4:Y:S01]  /*7320*/  LDC.64 R2, c[0x4][R3] ;  /* 0x0100000003027b82 */ /* 0x000f220000000a00 */
[----:B------:R-:W2:Y:S01]  /*7330*/  LDCU.64 UR4, c[0x4][0x8] ;  /* 0x01000100ff0477ac */ /* 0x000ea20008000a00 */
[----:B-1----:R-:W-:Y:S01]  /*7340*/  MOV R5, UR9 ;  /* 0x0000000900057c02 */ /* 0x002fe20008000f00 */
[----:B------:R-:W-:Y:S01]  /*7350*/  IMAD.U32 R4, RZ, RZ, UR8 ;  /* 0x00000008ff047e24 */ /* 0x000fe2000f8e00ff */
[----:B---3--:R-:W-:Y:S01]  /*7360*/  MOV R7, UR7 ;  /* 0x0000000700077c02 */ /* 0x008fe20008000f00 */
[----:B------:R-:W-:Y:S01]  /*7370*/  IMAD.U32 R6, RZ, RZ, UR6 ;  /* 0x00000006ff067e24 */ /* 0x000fe2000f8e00ff */
[----:B--2---:R-:W-:Y:S01]  /*7380*/  MOV R11, UR5 ;  /* 0x00000005000b7c02 */ /* 0x004fe20008000f00 */
[----:B------:R-:W-:Y:S02]  /*7390*/  IMAD.U32 R10, RZ, RZ, UR4 ;  /* 0x00000004ff0a7e24 */ /* 0x000fe4000f8e00ff */
[----:B------:R-:W-:Y:S07]  /*73a0*/  LEPC R20, `(.L_x_135) ;  /* 0x000000001014794e */ /* 0x000fee0000000000 */
[----:B----45:R-:W-:Y:S05]  /*73b0*/  CALL.ABS.NOINC R2 ;  /* 0x0000000002007343 */ /* 0x030fea0003c00000 */
.L_x_135:
[----:B------:R-:W-:Y:S01]  /*73c0*/  LOP3.LUT P0, RZ, R151, 0x1b0, RZ, 0xc0, !PT ;  /* 0x000001b097ff7812 */ /* 0x000fe2000780c0ff */
[----:B------:R-:W-:Y:S11]  /*73d0*/  BSSY.RECONVERGENT B6, `(.L_x_136) ;  /* 0x0000013000067945 */ /* 0x000ff60003800200 */
[----:B------:R-:W-:Y:S01]  /*73e0*/  @!UPT UIADD3 URZ, UPT, UPT, URZ, URZ, URZ ;  /* 0x000000fffffff290 */ /* 0x000fe2000fffe0ff */
[----:B------:R-:W-:Y:S05]  /*73f0*/  @!P0 BRA `(.L_x_137) ;  /* 0x0000000000408947 */ /* 0x000fea0003800000 */
        /* <DEDUP_REMOVED lines=16> */
.L_x_137:
[----:B------:R-:W-:Y:S05]  /*7500*/  BSYNC.RECONVERGENT B6 ;  /* 0x0000000000067941 */ /* 0x000fea0003800200 */
.L_x_136:
[----:B------:R-:W-:Y:S01]  /*7510*/  ISETP.NE.U32.AND P3, PT, R138, RZ, PT ;  /* 0x000000ff8a00720c */ /* 0x000fe20003f65070 */
[----:B------:R-:W-:Y:S01]  /*7520*/  UISETP.NE.AND UP1, UPT, UR60, URZ, UPT ;  /* 0x000000ff3c00728c */ /* 0x000fe2000bf25270 */
[----:B------:R-:W-:Y:S02]  /*7530*/  ISETP.NE.U32.AND P4, PT, R134, RZ, PT ;  /* 0x000000ff8600720c */ /* 0x000fe40003f85070 */
[----:B------:R-:W-:Y:S02]  /*7540*/  ISETP.NE.AND.EX P3, PT, R139, RZ, PT, P3 ;  /* 0x000000ff8b00720c */ /* 0x000fe40003f65330 */
[----:B------:R-:W-:Y:S02]  /*7550*/  PLOP3.LUT P1, PT, PT, PT, PT, 0x8, 0x80 ;  /* 0x000000000080781c */ /* 0x000fe40003f2e170 */
[----:B------:R-:W-:Y:S02]  /*7560*/  PLOP3.LUT P0, PT, PT, PT, UP1, 0x80, 0x8 ;  /* 0x000000000008781c */ /* 0x000fe40003f0f018 */
[----:B------:R-:W-:Y:S02]  /*7570*/  ISETP.NE.AND.EX P4, PT, R135, RZ, PT, P4 ;  /* 0x000000ff8700720c */ /* 0x000fe40003f85340 */
[----:B------:R-:W1:Y:S09]  /*7580*/  @UP1 LDCU.64 UR4, c[0x0][0x888] ;  /* 0x00011100ff0417ac */ /* 0x000e720008000a00 */
[----:B------:R-:W-:Y:S01]  /*7590*/  @P0 PLOP3.LUT P1, PT, P3, PT, PT, 0x80, 0x8 ;  /* 0x000000000008081c */ /* 0x000fe20001f2f070 */
[----:B-1----:R-:W-:Y:S04]  /*75a0*/  @UP1 UISETP.NE.U32.AND UP0, UPT, UR4, URZ, UPT ;  /* 0x000000ff0400128c */ /* 0x002fe8000bf05070 */
[----:B------:R-:W-:Y:S04]  /*75b0*/  @UP1 UISETP.NE.AND.EX UP0, UPT, UR5, URZ, UPT, UP0 ;  /* 0x000000ff0500128c */ /* 0x000fe8000bf05300 */
[----:B------:R-:W-:Y:S01]  /*75c0*/  @UP1 USEL UR4, URZ, 0xffffffff, UP0 ;  /* 0xffffffffff041887 */ /* 0x000fe20008000000 */
[----:B------:R-:W-:Y:S11]  /*75d0*/  @!P3 BRA `(.L_x_138) ;  /* 0x000000000030b947 */ /* 0x000ff60003800000 */
[----:B------:R-:W-:Y:S01]  /*75e0*/  ISETP.NE.U32.AND P2, PT, R136, RZ, PT ;  /* 0x000000ff8800720c */ /* 0x000fe20003f45070 */
[----:B------:R-:W1:Y:S01]  /*75f0*/  LDCU.64 UR6, c[0x0][0x358] ;  /* 0x00006b00ff0677ac */ /* 0x000e620008000a00 */
[----:B------:R-:W-:Y:S02]  /*7600*/  IMAD.MOV.U32 R141, RZ, RZ, 0x1 ;  /* 0x00000001ff8d7424 */ /* 0x000fe400078e00ff */
[----:B------:R-:W-:Y:S11]  /*7610*/  ISETP.NE.AND.EX P2, PT, R137, RZ, PT, P2 ;  /* 0x000000ff8900720c */ /* 0x000ff60003f45320 */
[----:B------:R-:W-:Y:S02]  /*7620*/  @!UPT UIADD3 URZ, UPT, UPT, URZ, URZ, URZ ;  /* 0x000000fffffff290 */ /* 0x000fe4000fffe0ff */
[----:B------:R-:W3:Y:S01]  /*7630*/  @P2 LDC.64 R2, c[0x0][0x888] ;  /* 0x00022200ff022b82 */ /* 0x000ee20000000a00 */
[----:B--2---:R-:W-:Y:S04]  /*7640*/  @P2 IMAD R0, R138, UR36, RZ ;  /* 0x000000248a002c24 */ /* 0x004fe8000f8e02ff */
[----:B---3--:R-:W-:Y:S04]  /*7650*/  @P2 IMAD.WIDE R2, R0, 0x4, R2 ;  /* 0x0000000400022825 */ /* 0x008fe800078e0202 */
[----:B------:R-:W-:Y:S01]  /*7660*/  HFMA2 R0, -RZ, RZ, 0, 5.9604644775390625e-08 ;  /* 0x00000001ff007431 */ /* 0x000fe200000001ff */
[----:B-1---5:R1:W5:Y:S04]  /*7670*/  @P2 LDG.E R71, desc[UR6][R2.64] ;  /* 0x0000000602472981 */ /* 0x022368000c1e1900 */
[----:B------:R-:W-:Y:S01]  /*7680*/  @!P2 PRMT R141, R0, 0x7610, R141 ;  /* 0x00007610008da816 */ /* 0x000fe2000000008d */
[----:B-1----:R-:W3:Y:S06]  /*7690*/  @!P2 LDC R71, c[0x0][0x880] ;  /* 0x00022000ff47ab82 */ /* 0x002eec0000000800 */
.L_x_138:
[----:B------:R-:W-:Y:S05]  /*76a0*/  @!P4 BRA `(.L_x_139) ;  /* 0x000000000024c947 */ /* 0x000fea0003800000 */
[----:B------:R-:W-:Y:S01]  /*76b0*/  ISETP.NE.U32.AND P2, PT, R132, RZ, PT ;  /* 0x000000ff8400720c */ /* 0x000fe20003f45070 */
[----:B------:R-:W1:Y:S03]  /*76c0*/  LDCU.64 UR6, c[0x0][0x358] ;  /* 0x00006b00ff0677ac */ /* 0x000e660008000a00 */
[----:B------:R-:W-:Y:S11]  /*76d0*/  ISETP.NE.AND.EX P2, PT, R133, RZ, PT, P2 ;  /* 0x000000ff8500720c */ /* 0x000ff60003f45320 */
[----:B------:R-:W-:Y:S02]  /*76e0*/  @!UPT UIADD3 URZ, UPT, UPT, URZ, URZ, URZ ;  /* 0x000000fffffff290 */ /* 0x000fe4000fffe0ff */
[----:B------:R-:W4:Y:S01]  /*76f0*/  @P2 LDC.64 R2, c[0x0][0x8a8] ;  /* 0x00022a00ff022b82 */ /* 0x000f220000000a00 */
[----:B--2---:R-:W-:Y:S04]  /*7700*/  @P2 IMAD R0, R134, UR36, RZ ;  /* 0x0000002486002c24 */ /* 0x004fe8000f8e02ff */
[----:B----4-:R-:W-:Y:S05]  /*7710*/  @P2 IMAD.WIDE R2, R0, 0x4, R2 ;  /* 0x0000000400022825 */ /* 0x010fea00078e0202 */
[----:B-1---5:R1:W5:Y:S02]  /*7720*/  @P2 LDG.E R70, desc[UR6][R2.64] ;  /* 0x0000000602462981 */ /* 0x022364000c1e1900 */
[----:B-1----:R-:W4:Y:S02]  /*7730*/  @!P2 LDC R70, c[0x0][0x8a0] ;  /* 0x00022800ff46ab82 */ /* 0x002f240000000800 */
.L_x_139:
[----:B---3-5:R-:W-:Y:S01]  /*7740*/  @P0 FSETP.NEU.AND P4, PT, R71, RZ, PT ;  /* 0x000000ff4700020b */ /* 0x028fe20003f8d000 */
[----:B--2---:R-:W-:Y:S01]  /*7750*/  IMAD.U32 R0, RZ, RZ, UR4 ;  /* 0x00000004ff007e24 */ /* 0x004fe2000f8e00ff */
[----:B------:R-:W-:Y:S01]  /*7760*/  @P0 LOP3.LUT P2, RZ, R141, 0xff, RZ, 0xc0, !PT ;  /* 0x000000ff8dff0812 */ /* 0x000fe2000784c0ff */
[----:B------:R-:W-:Y:S01]  /*7770*/  BSSY B1, `(.L_x_140) ;  /* 0x000003e000017945 */ /* 0x000fe20003800000 */
[----:B------:R-:W-:Y:S02]  /*7780*/  @P0 SEL R2, RZ, 0xffffffff, P4 ;  /* 0xffffffffff020807 */ /* 0x000fe40002000000 */
[----:B------:R-:W-:Y:S02]  /*7790*/  CS2R R18, SRZ ;  /* 0x0000000000127805 */ /* 0x000fe4000001ff00 */
[----:B------:R-:W-:Y:S02]  /*77a0*/  LEA R143, R68, UR44, 0x3 ;  /* 0x0000002c448f7c11 */ /* 0x000fe4000f8e18ff */
[----:B------:R-:W-:Y:S02]  /*77b0*/  CS2R R16, SRZ ;  /* 0x0000000000107805 */ /* 0x000fe4000001ff00 */
[----:B------:R-:W-:Y:S02]  /*77c0*/  @P1 SEL R2, R0, R2, !P2 ;  /* 0x0000000200021207 */ /* 0x000fe40005000000 */
[----:B------:R-:W-:Y:S02]  /*77d0*/  CS2R R26, SRZ ;  /* 0x00000000001a7805 */ /* 0x000fe4000001ff00 */
[----:B------:R-:W-:Y:S02]  /*77e0*/  SHF.L.U32 R4, R147, 0x1f, RZ ;  /* 0x0000001f93047819 */ /* 0x000fe400000006ff */
[----:B------:R-:W-:Y:S02]  /*77f0*/  CS2R R24, SRZ ;  /* 0x0000000000187805 */ /* 0x000fe4000001ff00 */
[----:B------:R-:W-:Y:S02]  /*7800*/  @P0 LOP3.LUT R2, R2, 0x1, RZ, 0xc0, !PT ;  /* 0x0000000102020812 */ /* 0x000fe400078ec0ff */
[----:B------:R-:W-:Y:S02]  /*7810*/  CS2R R30, SRZ ;  /* 0x00000000001e7805 */ /* 0x000fe4000001ff00 */
[----:B------:R-:W-:Y:S02]  /*7820*/  PLOP3.LUT P5, PT, PT, PT, PT, 0x8, 0x80 ;  /* 0x000000000080781c */ /* 0x000fe40003fae170 */
[----:B------:R-:W-:Y:S02]  /*7830*/  CS2R R28, SRZ ;  /* 0x00000000001c7805 */ /* 0x000fe4000001ff00 */
[----:B------:R-:W-:Y:S01]  /*7840*/  ISETP.NE.U32.OR P1, PT, R2, 0x1, !P0 ;  /* 0x000000010200780c */ /* 0x000fe20004725470 */
[----:B------:R-:W-:Y:S01]  /*7850*/  IMAD R2, R68, 0x40, R69 ;  /* 0x0000004044027824 */ /* 0x000fe200078e0245 */
[----:B------:R-:W-:Y:S02]  /*7860*/  CS2R R34, SRZ ;  /* 0x0000000000227805 */ /* 0x000fe4000001ff00 */
[----:B------:R-:W-:Y:S09]  /*7870*/  CS2R R32, SRZ ;  /* 0x0000000000207805 */ /* 0x000ff2000001ff00 */
[----:B------:R-:W-:Y:S04]  /*7880*/  @P1 SHF.L.U32 R0, R145, 0x1f, RZ ;  /* 0x0000001f91001819 */ /* 0x000fe800000006ff */
[----:B------:R-:W1:Y:S01]  /*7890*/  @P1 SYNCS.PHASECHK.TRANS64.TRYWAIT P0, [UR44+0x290], R0 ;  /* 0x00029000ff0015a7 */ /* 0x000e62000800112c */
[----:B------:R2:W3:Y:S01]  /*78a0*/  SYNCS.PHASECHK.TRANS64.TRYWAIT P4, [R143+URZ+0x2d0], R4 ;  /* 0x0002d0048f0075a7 */ /* 0x0004e200080811ff */
[----:B-1----:R-:W-:Y:S01]  /*78b0*/  @P1 PLOP3.LUT P5, PT, P0, PT, PT, 0x8, 0x80 ;  /* 0x000000000080181c */ /* 0x002fe200007ae170 */
[----:B------:R-:W-:Y:S01]  /*78c0*/  @!UPT UIADD3 URZ, UPT, UPT, URZ, URZ, URZ ;  /* 0x000000fffffff290 */ /* 0x000fe2000fffe0ff */
[----:B--23--:R-:W-:Y:S11]  /*78d0*/  @!P1 BRA `(.L_x_141) ;  /* 0x00000000009c9947 */ /* 0x00cff60003800000 */
[----:B------:R-:W-:Y:S01]  /*78e0*/  ISETP.NE.U32.AND P0, PT, RZ, UR56, PT ;  /* 0x00000038ff007c0c */ /* 0x000fe2000bf05070 */
[----:B------:R-:W-:Y:S01]  /*78f0*/  BSSY B0, `(.L_x_142) ;  /* 0x0000016000007945 */ /* 0x000fe20003800000 */
[----:B------:R-:W-:Y:S02]  /*7900*/  FSETP.NEU.AND P2, PT, R71, RZ, PT ;  /* 0x000000ff4700720b */ /* 0x000fe40003f4d000 */
[----:B------:R-:W-:Y:S02]  /*7910*/  CS2R R34, SRZ ;  /* 0x0000000000227805 */ /* 0x000fe4000001ff00 */
[----:B------:R-:W-:Y:S02]  /*7920*/  ISETP.NE.AND.EX P0, PT, RZ, UR57, PT, P0 ;  /* 0x00000039ff007c0c */ /* 0x000fe4000bf05300 */
[----:B------:R-:W-:Y:S02]  /*7930*/  CS2R R32, SRZ ;  /* 0x0000000000207805 */ /* 0x000fe4000001ff00 */
[----:B------:R-:W-:Y:S02]  /*7940*/  LOP3.LUT P1, RZ, R141, 0xff, RZ, 0xc0, !PT ;  /* 0x000000ff8dff7812 */ /* 0x000fe4000782c0ff */
[----:B------:R-:W-:Y:S02]  /*7950*/  CS2R R30, SRZ ;  /* 0x00000000001e7805 */ /* 0x000fe4000001ff00 */
[----:B------:R-:W-:Y:S02]  /*7960*/  SEL R0, RZ, 0xffffffff, P2 ;  /* 0xffffffffff007807 */ /* 0x000fe40001000000 */
[----:B------:R-:W-:Y:S02]  /*7970*/  CS2R R28, SRZ ;  /* 0x00000000001c7805 */ /* 0x000fe4000001ff00 */
[----:B------:R-:W-:Y:S02]  /*7980*/  SEL R3, RZ, 0xffffffff, P0 ;  /* 0xffffffffff037807 */ /* 0x000fe40000000000 */
[----:B------:R-:W-:Y:S02]  /*7990*/  CS2R R26, SRZ ;  /* 0x00000000001a7805 */ /* 0x000fe4000001ff00 */
[----:B------:R-:W-:Y:S02]  /*79a0*/  CS2R R24, SRZ ;  /* 0x0000000000187805 */ /* 0x000fe4000001ff00 */
[----:B------:R-:W-:Y:S02]  /*79b0*/  CS2R R18, SRZ ;  /* 0x0000000000127805 */ /* 0x000fe4000001ff00 */
[----:B------:R-:W-:Y:S02]  /*79c0*/  @P3 SEL R0, R3, R0, !P1 ;  /* 0x0000000003003207 */ /* 0x000fe40004800000 */
[----:B------:R-:W-:Y:S02]  /*79d0*/  CS2R R16, SRZ ;  /* 0x0000000000107805 */ /* 0x000fe4000001ff00 */
[----:B------:R-:W-:Y:S04]  /*79e0*/  LOP3.LUT R0, R0, 0x1, RZ, 0xc0, !PT ;  /* 0x0000000100007812 */ /* 0x000fe800078ec0ff */
[----:B------:R-:W-:Y:S01]  /*79f0*/  ISETP.NE.U32.AND P0, PT, R0, 0x1, PT ;  /* 0x000000010000780c */ /* 0x000fe20003f05070 */
[----:B------:R-:W-:Y:S01]  /*7a00*/  @!UPT UIADD3 URZ, UPT, UPT, URZ, URZ, URZ ;  /* 0x000000fffffff290 */ /* 0x000fe2000fffe0ff */
[----:B------:R-:W-:Y:S11]  /*7a10*/  @!P5 BRA `(.L_x_143) ;  /* 0x00000000000cd947 */ /* 0x000ff60003800000 */
[----:B------:R-:W-:Y:S04]  /*7a20*/  SHF.L.U32 R3, R145, 0x1f, RZ ;  /* 0x0000001f91037819 */ /* 0x000fe800000006ff */
[----:B------:R-:W1:Y:S02]  /*7a30*/  SYNCS.PHASECHK.TRANS64.TRYWAIT P1, [UR44+0x290], R3 ;  /* 0x00029003ff0075a7 */ /* 0x000e64000802112c */
[----:B-1----:R-:W-:Y:S05]  /*7a40*/  @!P1 BRA `(.L_x_144) ;  /* 0x0000002c00289947 */ /* 0x002fea0003800000 */
.L_x_143:
[----:B------:R-:W-:Y:S05]  /*7a50*/  BSYNC B0 ;  /* 0x0000000000007941 */ /* 0x000fea0003800000 */
.L_x_142:
[----:B------:R2:W3:Y:S01]  /*7a60*/  @P0 LDS.128 R32, [R140+UR44+0x400] ;  /* 0x0004002c8c200984 */ /* 0x0004e20008000c00 */
[----:B------:R-:W5:Y:S01]  /*7a70*/  S2UR UR5, SR_CgaCtaId ;  /* 0x00000000000579c3 */ /* 0x000f620000008800 */
[----:B------:R-:W-:Y:S01]  /*7a80*/  UIADD3 UR4, UPT, UPT, UR44, 0x298, URZ ;  /* 0x000002982c047890 */ /* 0x000fe2000fffe0ff */
[----:B------:R-:W-:Y:S01]  /*7a90*/  LOP3.LUT R145, R145, 0x1, RZ, 0x3c, !PT ;  /* 0x0000000191917812 */ /* 0x000fe200078e3cff */
[----:B------:R2:W1:Y:S04]  /*7aa0*/  @P0 LDS.128 R28, [R150+0x10] ;  /* 0x00001000961c0984 */ /* 0x0004680000000c00 */
[----:B------:R2:W1:Y:S04]  /*7ab0*/  @P0 LDS.128 R24, [R149+0x20] ;  /* 0x0000200095180984 */ /* 0x0004680000000c00 */
[----:B------:R2:W1:Y:S01]  /*7ac0*/  @P0 LDS.128 R16, [R148+0x30] ;  /* 0x0000300094100984 */ /* 0x0004620000000c00 */
[----:B------:R-:W-:Y:S01]  /*7ad0*/  @!PT LDS RZ, [RZ] ;  /* 0x00000000fffff984 */ /* 0x000fe20000000800 */
[----:B------:R-:W-:Y:S01]  /*7ae0*/  @!PT LDS RZ, [RZ] ;  /* 0x00000000fffff984 */ /* 0x000fe20000000800 */
[----:B------:R-:W-:Y:S01]  /*7af0*/  @!PT LDS RZ, [RZ] ;  /* 0x00000000fffff984 */ /* 0x000fe20000000800 */
[----:B------:R-:W-:Y:S01]  /*7b00*/  @!PT LDS RZ, [RZ] ;  /* 0x00000000fffff984 */ /* 0x000fe20000000800 */
[----:B------:R4:W-:Y:S06]  /*7b10*/  MEMBAR.ALL.CTA ;  /* 0x0000000000007992 */ /* 0x0009ec0000008000 */
[----:B----4-:R-:W4:Y:S01]  /*7b20*/  FENCE.VIEW.ASYNC.S ;  /* 0x00000000000073c6 */ /* 0x010f220000000000 */
[----:B-----5:R-:W-:Y:S09]  /*7b30*/  UPRMT UR4, UR5, 0x654, UR4 ;  /* 0x0000065405047896 */ /* 0x020ff20008000004 */
[----:B----4-:R-:W-:Y:S03]  /*7b40*/  SYNCS.ARRIVE.TRANS64.RED.A1T0 RZ, [UR4], RZ ;  /* 0x000000ffffff79a7 */ /* 0x010fe60008100404 */
.L_x_141:
[----:B------:R-:W-:Y:S05]  /*7b50*/  BSYNC B1 ;  /* 0x0000000000017941 */ /* 0x000fea0003800000 */
.L_x_140:
[----:B-1----:R-:W-:Y:S04]  /*7b60*/  SHF.R.U32.HI R0, RZ, 0x15, R2 ;  /* 0x00000015ff007819 */ /* 0x002fe80000011602 */
[----:B------:R-:W-:Y:S01]  /*7b70*/  LOP3.LUT P0, RZ, R0, 0x3, R142, 0x48, !PT ;  /* 0x0000000300ff7812 */ /* 0x000fe2000780488e */
[----:B------:R-:W-:Y:S01]  /*7b80*/  @!UPT UIADD3 URZ, UPT, UPT, URZ, URZ, URZ ;  /* 0x000000fffffff290 */ /* 0x000fe2000fffe0ff */
[----:B------:R-:W-:Y:S11]  /*7b90*/  @P4 BRA `(.L_x_145) ;  /* 0x0000000000084947 */ /* 0x000ff60003800000 */
[----:B------:R-:W1:Y:S02]  /*7ba0*/  SYNCS.PHASECHK.TRANS64.TRYWAIT P1, [R143+URZ+0x2d0], R4 ;  /* 0x0002d0048f0075a7 */ /* 0x000e6400080211ff */
[----:B-1----:R-:W-:Y:S05]  /*7bb0*/  @!P1 BRA `(.L_x_146) ;  /* 0x0000002800e49947 */ /* 0x002fea0003800000 */
.L_x_145:
[----:B------:R-:W-:Y:S05]  /*7bc0*/  @!P0 BRA `(.L_x_147) ;  /* 0x0000000000408947 */ /* 0x000fea0003800000 */
[----:B------:R-:W1:Y:S01]  /*7bd0*/  LDCU.64 UR8, c[0x4][0x70] ;  /* 0x01000e00ff0877ac */ /* 0x000e620008000a00 */
[----:B------:R-:W-:Y:S01]  /*7be0*/  MOV R15, 0x0 ;  /* 0x00000000000f7802 */ /* 0x000fe20000000f00 */
[----:B------:R-:W-:Y:S02]  /*7bf0*/  HFMA2 R12, -RZ, RZ, 0, 5.9604644775390625e-08 ;  /* 0x00000001ff0c7431 */ /* 0x000fe400000001ff */
[----:B------:R-:W-:Y:S02]  /*7c00*/  IMAD.MOV.U32 R8, RZ, RZ, 0x192 ;  /* 0x00000192ff087424 */ /* 0x000fe400078e00ff */
[----:B------:R-:W-:Y:S01]  /*7c10*/  IMAD.MOV.U32 R13, RZ, RZ, RZ ;  /* 0x000000ffff0d7224 */ /* 0x000fe200078e00ff */
[----:B------:R-:W5:Y:S01]  /*7c20*/  LDCU.64 UR6, c[0x4][0x78] ;  /* 0x01000f00ff0677ac */ /* 0x000f620008000a00 */
[----:B------:R-:W2:Y:S01]  /*7c30*/  LDC.64 R14, c[0x4][R15] ;  /* 0x010000000f0e7b82 */ /* 0x000ea20000000a00 */
[----:B------:R-:W3:Y:S01]  /*7c40*/  LDCU.64 UR4, c[0x4][0x10] ;  /* 0x01000200ff0477ac */ /* 0x000ee20008000a00 */
[----:B-1----:R-:W-:Y:S01]  /*7c50*/  MOV R5, UR9 ;  /* 0x0000000900057c02 */ /* 0x002fe20008000f00 */
[----:B------:R-:W-:Y:S01]  /*7c60*/  IMAD.U32 R4, RZ, RZ, UR8 ;  /* 0x00000008ff047e24 */ /* 0x000fe2000f8e00ff */
[----:B-----5:R-:W-:Y:S01]  /*7c70*/  MOV R7, UR7 ;  /* 0x0000000700077c02 */ /* 0x020fe20008000f00 */
[----:B------:R-:W-:Y:S01]  /*7c80*/  IMAD.U32 R6, RZ, RZ, UR6 ;  /* 0x00000006ff067e24 */ /* 0x000fe2000f8e00ff */
[----:B---3--:R-:W-:Y:S01]  /*7c90*/  MOV R11, UR5 ;  /* 0x00000005000b7c02 */ /* 0x008fe20008000f00 */
[----:B------:R-:W-:Y:S02]  /*7ca0*/  IMAD.U32 R10, RZ, RZ, UR4 ;  /* 0x00000004ff0a7e24 */ /* 0x000fe4000f8e00ff */
[----:B------:R-:W-:Y:S07]  /*7cb0*/  LEPC R20, `(.L_x_147) ;  /* 0x000000001014794e */ /* 0x000fee0000000000 */
[----:B--2-4-:R-:W-:Y:S05]  /*7cc0*/  CALL.ABS.NOINC R14 ;  /* 0x000000000e007343 */ /* 0x014fea0003c00000 */
.L_x_147:
[----:B------:R-:W-:Y:S01]  /*7cd0*/  LOP3.LUT P0, RZ, R131, 0x60, RZ, 0xc0, !PT ;  /* 0x0000006083ff7812 */ /* 0x000fe2000780c0ff */
[----:B------:R-:W-:Y:S05]  /*7ce0*/  WARPSYNC.ALL ;  /* 0x0000000000007948 */ /* 0x000fea0003800000 */
[----:B------:R-:W-:Y:S01]  /*7cf0*/  R2UR UR4, R2 ;  /* 0x00000000020472ca */ /* 0x000fe200000e0000 */
[----:B------:R-:W-:Y:S01]  /*7d00*/  BSSY.RECONVERGENT B0, `(.L_x_148) ;  /* 0x000011f000007945 */ /* 0x000fe20003800200 */
[----:B---3--:R-:W-:Y:S02]  /*7d10*/  F2FP.F16.E4M3.UNPACK_B R2, R32 ;  /* 0x00000020ff02723e */ /* 0x008fe400020006ff */
[-C--:B------:R-:W-:Y:S02]  /*7d20*/  F2FP.F16.E4M3.UNPACK_B R21, R33.reuse ;  /* 0x00000021ff15723e */ /* 0x080fe400020006ff */
[----:B------:R-:W-:Y:S01]  /*7d30*/  F2FP.F16.E4M3.UNPACK_B R12, R28 ;  /* 0x0000001cff0c723e */ /* 0x000fe200020006ff */
[----:B------:R-:W-:Y:S01]  /*7d40*/  HADD2.F32 R0, -RZ, R2.H0_H0 ;  /* 0x20000002ff007230 */ /* 0x000fe20000004100 */
[----:B------:R-:W-:Y:S01]  /*7d50*/  F2FP.F16.E4M3.UNPACK_B R32, R32.H1 ;  /* 0x00000020ff20723e */ /* 0x000fe200030006ff */
[--C-:B------:R-:W-:Y:S01]  /*7d60*/  HADD2.F32 R73, -RZ, R21.reuse.H0_H0 ;  /* 0x20000015ff497230 */ /* 0x100fe20000004100 */
[----:B------:R-:W-:Y:S01]  /*7d70*/  F2FP.F16.E4M3.UNPACK_B R33, R33.H1 ;  /* 0x00000021ff21723e */ /* 0x000fe200030006ff */
[----:B------:R-:W-:Y:S01]  /*7d80*/  HADD2.F32 R74, -RZ, R21.H1_H1 ;  /* 0x30000015ff4a7230 */ /* 0x000fe20000004100 */
[-C--:B------:R-:W-:Y:S01]  /*7d90*/  F2FP.F16.E4M3.UNPACK_B R20, R34.reuse ;  /* 0x00000022ff14723e */ /* 0x080fe200020006ff */
[--C-:B------:R-:W-:Y:S01]  /*7da0*/  HADD2.F32 R3, -RZ, R32.reuse.H0_H0 ;  /* 0x20000020ff037230 */ /* 0x100fe20000004100 */
[----:B------:R-:W-:Y:S01]  /*7db0*/  F2FP.F16.E4M3.UNPACK_B R15, R34.H1 ;  /* 0x00000022ff0f723e */ /* 0x000fe200030006ff */
[----:B------:R-:W-:Y:S01]  /*7dc0*/  HADD2.F32 R72, -RZ, R32.H1_H1 ;  /* 0x30000020ff487230 */ /* 0x000fe20000004100 */
[-C--:B------:R-:W-:Y:S01]  /*7dd0*/  F2FP.F16.E4M3.UNPACK_B R14, R35.reuse ;  /* 0x00000023ff0e723e */ /* 0x080fe200020006ff */
[--C-:B------:R-:W-:Y:S01]  /*7de0*/  HADD2.F32 R75, -RZ, R33.reuse.H0_H0 ;  /* 0x20000021ff4b7230 */ /* 0x100fe20000004100 */
[----:B------:R-:W-:Y:S01]  /*7df0*/  F2FP.F16.E4M3.UNPACK_B R13, R35.H1 ;  /* 0x00000023ff0d723e */ /* 0x000fe200030006ff */
[----:B------:R-:W-:Y:S01]  /*7e00*/  HADD2.F32 R76, -RZ, R33.H1_H1 ;  /* 0x30000021ff4c7230 */ /* 0x000fe20000004100 */
[----:B------:R-:W-:Y:S01]  /*7e10*/  F2FP.F16.E4M3.UNPACK_B R28, R28.H1 ;  /* 0x0000001cff1c723e */ /* 0x000fe200030006ff */
[--C-:B------:R-:W-:Y:S01]  /*7e20*/  HADD2.F32 R77, -RZ, R20.reuse.H0_H0 ;  /* 0x20000014ff4d7230 */ /* 0x100fe20000004100 */
[-C--:B------:R-:W-:Y:S01]  /*7e30*/  F2FP.F16.E4M3.UNPACK_B R11, R29.reuse ;  /* 0x0000001dff0b723e */ /* 0x080fe200020006ff */
        /* <DEDUP_REMOVED lines=43> */
[----:B------:R-:W-:Y:S01]  /*80f0*/  IADD3 R143, PT, PT, R143, 0x2f0, RZ ;  /* 0x000002f08f8f7810 */ /* 0x000fe20007ffe0ff */
[----:B------:R-:W-:Y:S01]  /*8100*/  HADD2.F32 R100, -RZ, R6.H1_H1 ;  /* 0x30000006ff647230 */ /* 0x000fe20000004100 */
[----:B------:R-:W-:Y:S01]  /*8110*/  IADD3 R68, PT, PT, R68, 0x1, RZ ;  /* 0x0000000144447810 */ /* 0x000fe20007ffe0ff */
[--C-:B------:R-:W-:Y:S01]  /*8120*/  HADD2.F32 R101, -RZ, R5.reuse.H0_H0 ;  /* 0x20000005ff657230 */ /* 0x100fe20000004100 */
[----:B------:R-:W-:Y:S01]  /*8130*/  LOP3.LUT R143, R143, 0xfefffff8, RZ, 0xc0, !PT ;  /* 0xfefffff88f8f7812 */ /* 0x000fe200078ec0ff */
[----:B------:R-:W-:Y:S02]  /*8140*/  HADD2.F32 R102, -RZ, R5.H1_H1 ;  /* 0x30000005ff667230 */ /* 0x000fe40000004100 */
[--C-:B------:R-:W-:Y:S02]  /*8150*/  HADD2.F32 R103, -RZ, R4.reuse.H0_H0 ;  /* 0x20000004ff677230 */ /* 0x100fe40000004100 */
[----:B------:R-:W-:Y:S02]  /*8160*/  HADD2.F32 R104, -RZ, R4.H1_H1 ;  /* 0x30000004ff687230 */ /* 0x000fe40000004100 */
[----:B------:R-:W1:Y:S01]  /*8170*/  LDTM.x64 R4, tmem[UR4] ;  /* 0x00000004000479ee */ /* 0x000e620008340000 */
[----:B------:R-:W-:Y:S01]  /*8180*/  NOP ;  /* 0x0000000000007918 */ /* 0x000fe20000000000 */
[----:B-1----:R1:W-:Y:S01]  /*8190*/  SYNCS.ARRIVE.TRANS64.RED.A1T0 RZ, [R143+URZ], RZ ;  /* 0x000000ff8fff79a7 */ /* 0x0023e200081004ff */
[----:B------:R-:W-:Y:S02]  /*81a0*/  HADD2.F32 R2, -RZ, R2.H1_H1 ;  /* 0x30000002ff027230 */ /* 0x000fe40000004100 */
[--C-:B------:R-:W-:Y:S02]  /*81b0*/  HADD2.F32 R105, -RZ, R106.reuse.H0_H0 ;  /* 0x2000006aff697230 */ /* 0x100fe40000004100 */
        /* <DEDUP_REMOVED lines=9> */
[C---:B----4-:R-:W-:Y:S01]  /*8250*/  FMUL R4, R70.reuse, R4 ;  /* 0x0000000446047220 */ /* 0x050fe20000400000 */
[C---:B------:R-:W-:Y:S01]  /*8260*/  FMUL R5, R70.reuse, R5 ;  /* 0x0000000546057220 */ /* 0x040fe20000400000 */
[C---:B------:R-:W-:Y:S01]  /*8270*/  FMUL R8, R70.reuse, R8 ;  /* 0x0000000846087220 */ /* 0x040fe20000400000 */
[C---:B------:R-:W-:Y:S01]  /*8280*/  FMUL R9, R70.reuse, R9 ;  /* 0x0000000946097220 */ /* 0x040fe20000400000 */
[C---:B------:R-:W-:Y:S01]  /*8290*/  FFMA R4, R71.reuse, R0, R4 ;  /* 0x0000000047047223 */ /* 0x040fe20000000004 */
[C---:B------:R-:W-:Y:S01]  /*82a0*/  FFMA R5, R71.reuse, R2, R5 ;  /* 0x0000000247057223 */ /* 0x040fe20000000005 */
[C---:B------:R-:W-:Y:S01]  /*82b0*/  FMUL R12, R70.reuse, R12 ;  /* 0x0000000c460c7220 */ /* 0x040fe20000400000 */
[C---:B------:R-:W-:Y:S01]  /*82c0*/  FMUL R13, R70.reuse, R13 ;  /* 0x0000000d460d7220 */ /* 0x040fe20000400000 */
[C---:B------:R-:W-:Y:S01]  /*82d0*/  FMUL R0, R70.reuse, R16 ;  /* 0x0000001046007220 */ /* 0x040fe20000400000 */
[C---:B------:R-:W-:Y:S01]  /*82e0*/  FMUL R2, R70.reuse, R17 ;  /* 0x0000001146027220 */ /* 0x040fe20000400000 */
[C---:B------:R-:W-:Y:S01]  /*82f0*/  FMUL R17, R70.reuse, R24 ;  /* 0x0000001846117220 */ /* 0x040fe20000400000 */
[--C-:B------:R-:W-:Y:S02]  /*8300*/  HADD2.F32 R125, -RZ, R126.reuse.H0_H0 ;  /* 0x2000007eff7d7230 */ /* 0x100fe40000004100 */
[C---:B------:R-:W-:Y:S01]  /*8310*/  FMUL R6, R70.reuse, R6 ;  /* 0x0000000646067220 */ /* 0x040fe20000400000 */
[----:B------:R-:W-:Y:S02]  /*8320*/  HADD2.F32 R126, -RZ, R126.H1_H1 ;  /* 0x3000007eff7e7230 */ /* 0x000fe40000004100 */
[C---:B------:R-:W-:Y:S01]  /*8330*/  FMUL R7, R70.reuse, R7 ;  /* 0x0000000746077220 */ /* 0x040fe20000400000 */
[C---:B------:R-:W-:Y:S01]  /*8340*/  FMUL R10, R70.reuse, R10 ;  /* 0x0000000a460a7220 */ /* 0x040fe20000400000 */
[C---:B------:R-:W-:Y:S01]  /*8350*/  FFMA R6, R71.reuse, R3, R6 ;  /* 0x0000000347067223 */ /* 0x040fe20000000006 */
[C---:B------:R-:W-:Y:S01]  /*8360*/  FMUL R11, R70.reuse, R11 ;  /* 0x0000000b460b7220 */ /* 0x040fe20000400000 */
[C---:B------:R-:W-:Y:S01]  /*8370*/  FFMA R7, R71.reuse, R72, R7 ;  /* 0x0000004847077223 */ /* 0x040fe20000000007 */
[C---:B------:R-:W-:Y:S01]  /*8380*/  FFMA R8, R71.reuse, R73, R8 ;  /* 0x0000004947087223 */ /* 0x040fe20000000008 */
[C---:B------:R-:W-:Y:S01]  /*8390*/  FFMA R9, R71.reuse, R74, R9 ;  /* 0x0000004a47097223 */ /* 0x040fe20000000009 */
[C---:B------:R-:W-:Y:S01]  /*83a0*/  FFMA R10, R71.reuse, R75, R10 ;  /* 0x0000004b470a7223 */ /* 0x040fe2000000000a */
[C---:B------:R-:W-:Y:S01]  /*83b0*/  FFMA R11, R71.reuse, R76, R11 ;  /* 0x0000004c470b7223 */ /* 0x040fe2000000000b */
[C---:B------:R-:W-:Y:S01]  /*83c0*/  FFMA R12, R71.reuse, R77, R12 ;  /* 0x0000004d470c7223 */ /* 0x040fe2000000000c */
[----:B------:R-:W-:Y:S01]  /*83d0*/  FFMA R13, R71, R78, R13 ;  /* 0x0000004e470d7223 */ /* 0x000fe2000000000d */
[----:B------:R-:W-:Y:S01]  /*83e0*/  F2FP.SATFINITE.E4M3.F32.PACK_AB_MERGE_C R76, R7, R6, RZ ;  /* 0x00000006074c723e */ /* 0x000fe200048070ff */
[--C-:B------:R-:W-:Y:S02]  /*83f0*/  HADD2.F32 R74, -RZ, R129.reuse.H0_H0 ;  /* 0x20000081ff4a7230 */ /* 0x100fe40000004100 */
[C---:B------:R-:W-:Y:S01]  /*8400*/  FMUL R7, R70.reuse, R20 ;  /* 0x0000001446077220 */ /* 0x040fe20000400000 */
[----:B------:R-:W-:Y:S01]  /*8410*/  HADD2.F32 R75, -RZ, R129.H1_H1 ;  /* 0x30000081ff4b7230 */ /* 0x000fe20000004100 */
[----:B------:R-:W-:Y:S01]  /*8420*/  F2FP.SATFINITE.E4M3.F32.PACK_AB_MERGE_C R129, R11, R10, RZ ;  /* 0x0000000a0b81723e */ /* 0x000fe200048070ff */
        /* <DEDUP_REMOVED lines=12> */
[----:B------:R-:W-:Y:S01]  /*84f0*/  FFMA R3, R71, R83, R3 ;  /* 0x0000005347037223 */ /* 0x000fe20000000003 */
[C---:B------:R-:W-:Y:S01]  /*8500*/  FMUL R25, R70.reuse, R32 ;  /* 0x0000002046197220 */ /* 0x040fe20000400000 */
[----:B------:R-:W-:Y:S01]  /*8510*/  F2FP.SATFINITE.E4M3.F32.PACK_AB_MERGE_C R14, R15, R14, RZ ;  /* 0x0000000e0f0e723e */ /* 0x000fe200048070ff */
[C---:B------:R-:W-:Y:S01]  /*8520*/  FMUL R6, R70.reuse, R19 ;  /* 0x0000001346067220 */ /* 0x040fe20000400000 */
[C---:B------:R-:W-:Y:S01]  /*8530*/  FMUL R11, R70.reuse, R22 ;  /* 0x00000016460b7220 */ /* 0x040fe20000400000 */
[C---:B------:R-:W-:Y:S01]  /*8540*/  FMUL R22, R70.reuse, R29 ;  /* 0x0000001d46167220 */ /* 0x040fe20000400000 */
[C---:B------:R-:W-:Y:S01]  /*8550*/  FMUL R29, R70.reuse, R36 ;  /* 0x00000024461d7220 */ /* 0x040fe20000400000 */
[C---:B------:R-:W-:Y:S01]  /*8560*/  FFMA R6, R71.reuse, R84, R6 ;  /* 0x0000005447067223 */ /* 0x040fe20000000006 */
[C---:B------:R-:W-:Y:S01]  /*8570*/  FFMA R7, R71.reuse, R85, R7 ;  /* 0x0000005547077223 */ /* 0x040fe20000000007 */
[C---:B------:R-:W-:Y:S01]  /*8580*/  FFMA R10, R71.reuse, R86, R10 ;  /* 0x00000056470a7223 */ /* 0x040fe2000000000a */
[C---:B------:R-:W-:Y:S01]  /*8590*/  FFMA R11, R71.reuse, R87, R11 ;  /* 0x00000057470b7223 */ /* 0x040fe2000000000b */
[----:B------:R-:W-:Y:S01]  /*85a0*/  FMUL R16, R70, R23 ;  /* 0x0000001746107220 */ /* 0x000fe20000400000 */
[----:B------:R-:W-:Y:S01]  /*85b0*/  F2FP.SATFINITE.E4M3.F32.PACK_AB_MERGE_C R3, R6, R3, RZ ;  /* 0x000000030603723e */ /* 0x000fe200048070ff */
        /* <DEDUP_REMOVED lines=10> */
[----:B------:R-:W-:Y:S01]  /*8660*/  FMUL R30, R70, R37 ;  /* 0x00000025461e7220 */ /* 0x000fe20000400000 */
[----:B------:R-:W-:Y:S01]  /*8670*/  F2FP.SATFINITE.E4M3.F32.PACK_AB_MERGE_C R16, R10, R7, R16 ;  /* 0x000000070a10723e */ /* 0x000fe20004807010 */
        /* <DEDUP_REMOVED lines=23> */
[----:B------:R-:W-:Y:S01]  /*87f0*/  FFMA R31, R71, R103, R31 ;  /* 0x00000067471f7223 */ /* 0x000fe2000000001f */
[----:B------:R-:W-:Y:S01]  /*8800*/  FMUL R45, R70, R52 ;  /* 0x00000034462d7220 */ /* 0x000fe20000400000 */
[----:B------:R-:W-:Y:S01]  /*8810*/  F2FP.SATFINITE.E4M3.F32.PACK_AB_MERGE_C R19, R28, R27, RZ ;  /* 0x0000001b1c13723e */ /* 0x000fe200048070ff */
[C---:B------:R-:W-:Y:S01]  /*8820*/  FMUL R52, R70.reuse, R59 ;  /* 0x0000003b46347220 */ /* 0x040fe20000400000 */
[C---:B------:R-:W-:Y:S01]  /*8830*/  FMUL R59, R70.reuse, R66 ;  /* 0x00000042463b7220 */ /* 0x040fe20000400000 */
[----:B------:R-:W-:Y:S01]  /*8840*/  F2FP.SATFINITE.E4M3.F32.PACK_AB_MERGE_C R66, R13, R12, R14 ;  /* 0x0000000c0d42723e */ /* 0x000fe2000480700e */
[----:B------:R-:W-:Y:S01]  /*8850*/  FMUL R32, R70, R39 ;  /* 0x0000002746207220 */ /* 0x000fe20000400000 */
[--C-:B------:R-:W-:Y:S01]  /*8860*/  HADD2.F32 R107, -RZ, R108.reuse.H0_H0 ;  /* 0x2000006cff6b7230 */ /* 0x100fe20000004100 */
[----:B------:R-:W-:Y:S01]  /*8870*/  F2FP.SATFINITE.E4M3.F32.PACK_AB_MERGE_C R19, R26, R25, R19 ;  /* 0x000000191a13723e */ /* 0x000fe20004807013 */
[----:B------:R-:W-:Y:S02]  /*8880*/  HADD2.F32 R108, -RZ, R108.H1_H1 ;  /* 0x3000006cff6c7230 */ /* 0x000fe40000004100 */
[C---:B------:R-:W-:Y:S01]  /*8890*/  FFMA R32, R71.reuse, R104, R32 ;  /* 0x0000006847207223 */ /* 0x040fe20000000020 */
[C---:B------:R-:W-:Y:S01]  /*88a0*/  FFMA R33, R71.reuse, R105, R33 ;  /* 0x0000006947217223 */ /* 0x040fe20000000021 */
[C---:B------:R-:W-:Y:S01]  /*88b0*/  FFMA R34, R71.reuse, R106, R34 ;  /* 0x0000006a47227223 */ /* 0x040fe20000000022 */
[C---:B------:R-:W-:Y:S01]  /*88c0*/  FMUL R35, R70.reuse, R42 ;  /* 0x0000002a46237220 */ /* 0x040fe20000400000 */
[----:B------:R-:W-:Y:S01]  /*88d0*/  FMUL R42, R70, R49 ;  /* 0x00000031462a7220 */ /* 0x000fe20000400000 */
[----:B------:R-:W-:Y:S01]  /*88e0*/  F2FP.SATFINITE.E4M3.F32.PACK_AB_MERGE_C R32, R32, R31, RZ ;  /* 0x0000001f2020723e */ /* 0x000fe200048070ff */
[C---:B------:R-:W-:Y:S01]  /*88f0*/  FMUL R49, R70.reuse, R56 ;  /* 0x0000003846317220 */ /* 0x040fe20000400000 */
[C---:B------:R-:W-:Y:S01]  /*8900*/  FMUL R36, R70.reuse, R43 ;  /* 0x0000002b46247220 */ /* 0x040fe20000400000 */
[--C-:B------:R-:W-:Y:S02]  /*8910*/  HADD2.F32 R111, -RZ, R112.reuse.H0_H0 ;  /* 0x20000070ff6f7230 */ /* 0x100fe40000004100 */
[C---:B------:R-:W-:Y:S01]  /*8920*/  FFMA R35, R71.reuse, R107, R35 ;  /* 0x0000006b47237223 */ /* 0x040fe20000000023 */
[----:B------:R-:W-:Y:S02]  /*8930*/  HADD2.F32 R112, -RZ, R112.H1_H1 ;  /* 0x30000070ff707230 */ /* 0x000fe40000004100 */
[C---:B------:R-:W-:Y:S01]  /*8940*/  FMUL R39, R70.reuse, R46 ;  /* 0x0000002e46277220 */ /* 0x040fe20000400000 */
[C---:B------:R-:W-:Y:S01]  /*8950*/  FFMA R36, R71.reuse, R108, R36 ;  /* 0x0000006c47247223 */ /* 0x040fe20000000024 */
[C---:B------:R-:W-:Y:S01]  /*8960*/  FMUL R40, R70.reuse, R47 ;  /* 0x0000002f46287220 */ /* 0x040fe20000400000 */
[C---:B------:R-:W-:Y:S01]  /*8970*/  FFMA R37, R71.reuse, R109, R37 ;  /* 0x0000006d47257223 */ /* 0x040fe20000000025 */
[C---:B------:R-:W-:Y:S01]  /*8980*/  FFMA R38, R71.reuse, R110, R38 ;  /* 0x0000006e47267223 */ /* 0x040fe20000000026 */
        /* <DEDUP_REMOVED lines=8> */
[C---:B------:R-:W-:Y:S01]  /*8a10*/  FMUL R46, R70.reuse, R53 ;  /* 0x00000035462e7220 */ /* 0x040fe20000400000 */
[--C-:B------:R-:W-:Y:S02]  /*8a20*/  HADD2.F32 R119, -RZ, R120.reuse.H0_H0 ;  /* 0x20000078ff777230 */ /* 0x100fe40000004100 */
[C---:B------:R-:W-:Y:S01]  /*8a30*/  FMUL R50, R70.reuse, R57 ;  /* 0x0000003946327220 */ /* 0x040fe20000400000 */
[C---:B------:R-:W-:Y:S01]  /*8a40*/  FMUL R51, R70.reuse, R58 ;  /* 0x0000003a46337220 */ /* 0x040fe20000400000 */
[C---:B------:R-:W-:Y:S01]  /*8a50*/  FMUL R53, R70.reuse, R60 ;  /* 0x0000003c46357220 */ /* 0x040fe20000400000 */
[C---:B------:R-:W-:Y:S01]  /*8a60*/  FFMA R43, R71.reuse, R115, R43 ;  /* 0x00000073472b7223 */ /* 0x040fe2000000002b */
[----:B------:R-:W-:Y:S02]  /*8a70*/  HADD2.F32 R120, -RZ, R120.H1_H1 ;  /* 0x30000078ff787230 */ /* 0x000fe40000004100 */
[C---:B------:R-:W-:Y:S01]  /*8a80*/  FMUL R47, R70.reuse, R54 ;  /* 0x00000036462f7220 */ /* 0x040fe20000400000 */
[C---:B------:R-:W-:Y:S01]  /*8a90*/  FMUL R57, R70.reuse, R64 ;  /* 0x0000004046397220 */ /* 0x040fe20000400000 */
[C---:B------:R-:W-:Y:S01]  /*8aa0*/  FMUL R58, R70.reuse, R65 ;  /* 0x00000041463a7220 */ /* 0x040fe20000400000 */
[C---:B------:R-:W-:Y:S01]  /*8ab0*/  FMUL R60, R70.reuse, R67 ;  /* 0x00000043463c7220 */ /* 0x040fe20000400000 */
[----:B------:R-:W-:Y:S01]  /*8ac0*/  FFMA R44, R71, R116, R44 ;  /* 0x00000074472c7223 */ /* 0x000fe2000000002c */
[----:B------:R-:W-:Y:S01]  /*8ad0*/  FMUL R48, R70, R55 ;  /* 0x0000003746307220 */ /* 0x000fe20000400000 */
[----:B------:R-:W-:Y:S01]  /*8ae0*/  F2FP.SATFINITE.E4M3.F32.PACK_AB_MERGE_C R64, R5, R4, R76 ;  /* 0x000000040540723e */ /* 0x000fe2000480704c */
[----:B------:R-:W-:Y:S01]  /*8af0*/  FFMA R45, R71, R117, R45 ;  /* 0x00000075472d7223 */ /* 0x000fe2000000002d */
[----:B------:R-:W-:Y:S01]  /*8b00*/  F2FP.SATFINITE.E4M3.F32.PACK_AB_MERGE_C R65, R9, R8, R129 ;  /* 0x000000080941723e */ /* 0x000fe20004807081 */
[C---:B------:R-:W-:Y:S01]  /*8b10*/  FFMA R46, R71.reuse, R118, R46 ;  /* 0x00000076472e7223 */ /* 0x040fe2000000002e */
[----:B------:R-:W-:Y:S01]  /*8b20*/  F2FP.SATFINITE.E4M3.F32.PACK_AB_MERGE_C R67, R2, R0, R3 ;  /* 0x000000000243723e */ /* 0x000fe20004807003 */
[--C-:B------:R-:W-:Y:S02]  /*8b30*/  HADD2.F32 R123, -RZ, R124.reuse.H0_H0 ;  /* 0x2000007cff7b7230 */ /* 0x100fe40000004100 */
[C---:B------:R-:W-:Y:S01]  /*8b40*/  FFMA R47, R71.reuse, R119, R47 ;  /* 0x00000077472f7223 */ /* 0x040fe2000000002f */
[----:B------:R-:W-:Y:S02]  /*8b50*/  HADD2.F32 R124, -RZ, R124.H1_H1 ;  /* 0x3000007cff7c7230 */ /* 0x000fe40000004100 */
[C---:B------:R-:W-:Y:S01]  /*8b60*/  FFMA R48, R71.reuse, R120, R48 ;  /* 0x0000007847307223 */ /* 0x040fe20000000030 */
[----:B------:R1:W-:Y:S01]  /*8b70*/  STS.128 [R140+UR44+0x2400], R64 ;  /* 0x002400408c007988 */ /* 0x0003e20008000c2c */
[C---:B------:R-:W-:Y:S01]  /*8b80*/  FFMA R49, R71.reuse, R121, R49 ;  /* 0x0000007947317223 */ /* 0x040fe20000000031 */
[C---:B------:R-:W-:Y:S01]  /*8b90*/  FFMA R50, R71.reuse, R122, R50 ;  /* 0x0000007a47327223 */ /* 0x040fe20000000032 */
[C---:B------:R-:W-:Y:S01]  /*8ba0*/  FMUL R54, R70.reuse, R61 ;  /* 0x0000003d46367220 */ /* 0x040fe20000400000 */
[--C-:B------:R-:W-:Y:S02]  /*8bb0*/  HADD2.F32 R127, -RZ, R128.reuse.H0_H0 ;  /* 0x20000080ff7f7230 */ /* 0x100fe40000004100 */
[C---:B------:R-:W-:Y:S01]  /*8bc0*/  FFMA R51, R71.reuse, R123, R51 ;  /* 0x0000007b47337223 */ /* 0x040fe20000000033 */
[----:B------:R-:W-:Y:S02]  /*8bd0*/  HADD2.F32 R128, -RZ, R128.H1_H1 ;  /* 0x30000080ff807230 */ /* 0x000fe40000004100 */
[----:B------:R-:W-:Y:S01]  /*8be0*/  FMUL R55, R70, R62 ;  /* 0x0000003e46377220 */ /* 0x000fe20000400000 */
[----:B------:R1:W-:Y:S01]  /*8bf0*/  STS.128 [R150+0x2010], R16 ;  /* 0x0020101096007388 */ /* 0x0003e20000000c00 */
[----:B------:R-:W-:Y:S01]  /*8c00*/  F2FP.SATFINITE.E4M3.F32.PACK_AB_MERGE_C R35, R36, R35, RZ ;  /* 0x000000232423723e */ /* 0x000fe200048070ff */
[C---:B------:R-:W-:Y:S01]  /*8c10*/  FFMA R52, R71.reuse, R124, R52 ;  /* 0x0000007c47347223 */ /* 0x040fe20000000034 */
[----:B------:R-:W-:Y:S01]  /*8c20*/  FMUL R56, R70, R63 ;  /* 0x0000003f46387220 */ /* 0x000fe20000400000 */
[C---:B------:R-:W-:Y:S01]  /*8c30*/  FFMA R53, R71.reuse, R125, R53 ;  /* 0x0000007d47357223 */ /* 0x040fe20000000035 */
[C---:B------:R-:W-:Y:S01]  /*8c40*/  FFMA R54, R71.reuse, R126, R54 ;  /* 0x0000007e47367223 */ /* 0x040fe20000000036 */
[C---:B------:R-:W-:Y:S01]  /*8c50*/  FFMA R55, R71.reuse, R127, R55 ;  /* 0x0000007f47377223 */ /* 0x040fe20000000037 */
[C---:B------:R-:W-:Y:S01]  /*8c60*/  FFMA R56, R71.reuse, R128, R56 ;  /* 0x0000008047387223 */ /* 0x040fe20000000038 */
[----:B------:R-:W-:Y:S01]  /*8c70*/  F2FP.SATFINITE.E4M3.F32.PACK_AB_MERGE_C R39, R40, R39, RZ ;  /* 0x000000272827723e */ /* 0x000fe200048070ff */
[C---:B------:R-:W-:Y:S01]  /*8c80*/  FFMA R57, R71.reuse, R72, R57 ;  /* 0x0000004847397223 */ /* 0x040fe20000000039 */
[----:B------:R-:W-:Y:S01]  /*8c90*/  F2FP.SATFINITE.E4M3.F32.PACK_AB_MERGE_C R43, R44, R43, RZ ;  /* 0x0000002b2c2b723e */ /* 0x000fe200048070ff */
[C---:B------:R-:W-:Y:S01]  /*8ca0*/  FFMA R58, R71.reuse, R73, R58 ;  /* 0x00000049473a7223 */ /* 0x040fe2000000003a */
[C---:B------:R-:W-:Y:S01]  /*8cb0*/  FFMA R59, R71.reuse, R74, R59 ;  /* 0x0000004a473b7223 */ /* 0x040fe2000000003b */
[----:B------:R-:W-:Y:S01]  /*8cc0*/  F2FP.SATFINITE.E4M3.F32.PACK_AB_MERGE_C R33, R34, R33, R35 ;  /* 0x000000212221723e */ /* 0x000fe20004807023 */
[----:B------:R-:W-:Y:S01]  /*8cd0*/  FFMA R60, R71, R75, R60 ;  /* 0x0000004b473c7223 */ /* 0x000fe2000000003c */
[----:B------:R-:W-:Y:S02]  /*8ce0*/  F2FP.SATFINITE.E4M3.F32.PACK_AB_MERGE_C R32, R30, R29, R32 ;  /* 0x0000001d1e20723e */ /* 0x000fe40004807020 */
[----:B------:R-:W-:Y:S02]  /*8cf0*/  F2FP.SATFINITE.E4M3.F32.PACK_AB_MERGE_C R34, R38, R37, R39 ;  /* 0x000000252622723e */ /* 0x000fe40004807027 */
[----:B------:R-:W-:Y:S02]  /*8d00*/  F2FP.SATFINITE.E4M3.F32.PACK_AB_MERGE_C R35, R42, R41, R43 ;  /* 0x000000292a23723e */ /* 0x000fe4000480702b */
[----:B------:R-:W-:Y:S02]  /*8d10*/  F2FP.SATFINITE.E4M3.F32.PACK_AB_MERGE_C R51, R52, R51, RZ ;  /* 0x000000333433723e */ /* 0x000fe400048070ff */
[----:B------:R-:W-:Y:S01]  /*8d20*/  F2FP.SATFINITE.E4M3.F32.PACK_AB_MERGE_C R48, R48, R47, RZ ;  /* 0x0000002f3030723e */ /* 0x000fe200048070ff */
[----:B------:R1:W-:Y:S01]  /*8d30*/  STS.128 [R149+0x2020], R32 ;  /* 0x0020202095007388 */ /* 0x0003e20000000c00 */
[----:B------:R-:W-:Y:S02]  /*8d40*/  F2FP.SATFINITE.E4M3.F32.PACK_AB_MERGE_C R55, R56, R55, RZ ;  /* 0x000000373837723e */ /* 0x000fe400048070ff */
[----:B------:R-:W-:Y:S02]  /*8d50*/  F2FP.SATFINITE.E4M3.F32.PACK_AB_MERGE_C R59, R60, R59, RZ ;  /* 0x0000003b3c3b723e */ /* 0x000fe400048070ff */
[----:B------:R-:W-:Y:S02]  /*8d60*/  F2FP.SATFINITE.E4M3.F32.PACK_AB_MERGE_C R49, R50, R49, R51 ;  /* 0x000000313231723e */ /* 0x000fe40004807033 */
[----:B------:R-:W-:Y:S02]  /*8d70*/  F2FP.SATFINITE.E4M3.F32.PACK_AB_MERGE_C R48, R46, R45, R48 ;  /* 0x0000002d2e30723e */ /* 0x000fe40004807030 */
[----:B------:R-:W-:Y:S02]  /*8d80*/  F2FP.SATFINITE.E4M3.F32.PACK_AB_MERGE_C R50, R54, R53, R55 ;  /* 0x000000353632723e */ /* 0x000fe40004807037 */
[----:B------:R-:W-:Y:S05]  /*8d90*/  F2FP.SATFINITE.E4M3.F32.PACK_AB_MERGE_C R51, R58, R57, R59 ;  /* 0x000000393a33723e */ /* 0x000fea000480703b */
[----:B------:R1:W-:Y:S01]  /*8da0*/  STS.128 [R148+0x2030], R48 ;  /* 0x0020303094007388 */ /* 0x0003e20000000c00 */
[----:B------:R-:W-:Y:S01]  /*8db0*/  @!PT LDS RZ, [RZ] ;  /* 0x00000000fffff984 */ /* 0x000fe20000000800 */
[----:B------:R-:W-:Y:S01]  /*8dc0*/  @!PT LDS RZ, [RZ] ;  /* 0x00000000fffff984 */ /* 0x000fe20000000800 */
[----:B------:R-:W-:Y:S01]  /*8dd0*/  @!PT LDS RZ, [RZ] ;  /* 0x00000000fffff984 */ /* 0x000fe20000000800 */
[----:B------:R-:W-:Y:S01]  /*8de0*/  @!PT LDS RZ, [RZ] ;  /* 0x00000000fffff984 */ /* 0x000fe20000000800 */
[----:B------:R3:W-:Y:S07]  /*8df0*/  MEMBAR.ALL.CTA ;  /* 0x0000000000007992 */ /* 0x0007ee0000008000 */
[----:B---3--:R-:W3:Y:S02]  /*8e00*/  FENCE.VIEW.ASYNC.S ;  /* 0x00000000000073c6 */ /* 0x008ee40000000000 */
[----:B---3--:R-:W-:Y:S06]  /*8e10*/  BAR.SYNC.DEFER_BLOCKING 0x1, 0x80 ;  /* 0x0042000000007b1d */ /* 0x008fec0000010000 */
[----:B------:R-:W-:Y:S05]  /*8e20*/  @P0 BRA `(.L_x_149) ;  /* 0x0000000000300947 */ /* 0x000fea0003800000 */
[----:B------:R-:W-:Y:S02]  /*8e30*/  UIADD3 UR4, UPT, UPT, UR44, 0x2400, URZ ;  /* 0x000024002c047890 */ /* 0x000fe4000fffe0ff */
[----:B------:R-:W-:Y:S02]  /*8e40*/  USHF.L.U32 UR9, UR46, 0x6, URZ ;  /* 0x000000062e097899 */ /* 0x000fe400080006ff */
[----:B------:R-:W-:Y:S02]  /*8e50*/  USHF.L.U32 UR10, UR45, 0x7, URZ ;  /* 0x000000072d0a7899 */ /* 0x000fe400080006ff */
[----:B------:R-:W-:Y:S01]  /*8e60*/  MOV R151, UR4 ;  /* 0x0000000400977c02 */ /* 0x000fe20008000f00 */
[----:B------:R-:W-:Y:S01]  /*8e70*/  UIADD3 UR4, UP0, UPT, UR62, 0x680, URZ ;  /* 0x000006803e047890 */ /* 0x000fe2000ff1e0ff */
[----:B------:R-:W-:Y:S02]  /*8e80*/  UMOV UR11, UR36 ;  /* 0x00000024000b7c82 */ /* 0x000fe40008000000 */
[----:B------:R-:W-:Y:S01]  /*8e90*/  R2UR UR8, R151 ;  /* 0x00000000970872ca */ /* 0x000fe200000e0000 */
[----:B------:R-:W-:Y:S11]  /*8ea0*/  UIADD3.X UR5, UPT, UPT, URZ, UR63, URZ, UP0, !UPT ;  /* 0x0000003fff057290 */ /* 0x000ff600087fe4ff */
[----:B------:R-:W-:Y:S01]  /*8eb0*/  @!UPT UIADD3 URZ, UPT, UPT, URZ, URZ, URZ ;  /* 0x000000fffffff290 */ /* 0x000fe2000fffe0ff */
[----:B------:R3:W-:Y:S01]  /*8ec0*/  UTMASTG.3D [UR8], [UR4] ;  /* 0x00000008040073b5 */ /* 0x0007e20008010000 */
[----:B------:R0:W-:Y:S01]  /*8ed0*/  UTMACMDFLUSH ;  /* 0x00000000000079b7 */ /* 0x0001e20000000000 */
[----:B---3--:R-:W-:Y:S04]  /*8ee0*/  DEPBAR.LE SB0, 0x0 ;  /* 0x000080000000791a */ /* 0x008fe80000000000 */
.L_x_149:
[----:B------:R-:W-:Y:S05]  /*8ef0*/  BSYNC.RECONVERGENT B0 ;  /* 0x0000000000007941 */ /* 0x000fea0003800200 */
.L_x_148:
[----:B------:R-:W-:Y:S01]  /*8f00*/  BAR.SYNC.DEFER_BLOCKING 0x1, 0x80 ;  /* 0x0042000000007b1d */ /* 0x000fe20000010000 */
[----:B------:R-:W-:Y:S01]  /*8f10*/  ISETP.NE.AND P0, PT, R144, 0x2, PT ;  /* 0x000000029000780c */ /* 0x000fe20003f05270 */
[----:B------:R-:W-:Y:S01]  /*8f20*/  UISETP.NE.AND UP0, UPT, UR47, URZ, UPT ;  /* 0x000000ff2f00728c */ /* 0x000fe2000bf05270 */
[----:B------:R-:W-:Y:S01]  /*8f30*/  ISETP.NE.AND P1, PT, R68, 0x4, PT ;  /* 0x000000044400780c */ /* 0x000fe20003f25270 */
[----:B------:R-:W-:Y:S01]  /*8f40*/  UIADD3 UR46, UPT, UPT, UR37, UR59, URZ ;  /* 0x0000003b252e7290 */ /* 0x000fe2000fffe0ff */
[----:B------:R-:W-:Y:S01]  /*8f50*/  SEL R2, RZ, 0x1, P0 ;  /* 0x00000001ff027807 */ /* 0x000fe20000000000 */
[----:B------:R-:W-:Y:S01]  /*8f60*/  UIADD3 UR45, UPT, UPT, UR38, UR55, URZ ;  /* 0x00000037262d7290 */ /* 0x000fe2000fffe0ff */
[----:B------:R-:W-:Y:S02]  /*8f70*/  SEL R0, RZ, 0x1, P1 ;  /* 0x00000001ff007807 */ /* 0x000fe40000800000 */
[----:B------:R-:W-:Y:S02]  /*8f80*/  LOP3.LUT R146, R146, R2, RZ, 0x3c, !PT ;  /* 0x0000000292927212 */ /* 0x000fe400078e3cff */
[----:B------:R-:W-:Y:S02]  /*8f90*/  LOP3.LUT R147, R147, R0, RZ, 0x3c, !PT ;  /* 0x0000000093937212 */ /* 0x000fe400078e3cff */
[----:B------:R-:W-:Y:S02]  /*8fa0*/  SEL R144, R144, RZ, P0 ;  /* 0x000000ff90907207 */ /* 0x000fe40000000000 */
[----:B------:R-:W-:Y:S01]  /*8fb0*/  SEL R68, R68, RZ, P1 ;  /* 0x000000ff44447207 */ /* 0x000fe20000800000 */
[----:B------:R-:W-:Y:S01]  /*8fc0*/  UMOV UR36, UR54 ;  /* 0x0000003600247c82 */ /* 0x000fe20008000000 */
[----:B------:R-:W-:Y:S05]  /*8fd0*/  BRA.U UP0, `(.L_x_150) ;  /* 0xffffffdd001c7547 */ /* 0x000fea000b83ffff */
[----:B------:R-:W-:Y:S05]  /*8fe0*/  EXIT ;  /* 0x000000000000794d */ /* 0x000fea0003800000 */
.L_x_25:
[----:B-1----:R1:W3:Y:S02]  /*8ff0*/  SYNCS.PHASECHK.TRANS64.TRYWAIT P0, [R0+URZ+0x320], R2 ;  /* 0x00032002000075a7 */ /* 0x0022e400080011ff */
[----:B---3--:R-:W-:Y:S05]  /*9000*/  @!P0 NANOSLEEP.SYNCS 0x989680 ;  /* 0x009896800000895d */ /* 0x008fea0003900000 */
[----:B------:R-:W3:Y:S02]  /*9010*/  @!P0 SYNCS.PHASECHK.TRANS64 P0, [R0+URZ+0x320], R2 ;  /* 0x00032002000085a7 */ /* 0x000ee400080010ff */
[----:B---3--:R-:W-:Y:S05]  /*9020*/  @!P0 BRA `(.L_x_25) ;  /* 0xfffffffc00f08947 */ /* 0x008fea000383ffff */
[----:B------:R-:W-:Y:S05]  /*9030*/  BRA `(.L_x_151) ;  /* 0xffffff8c00d47947 */ /* 0x000fea000383ffff */
.L_x_28:
[----:B-1----:R-:W-:-:S07]  /*9040*/  MOV R0, UR33 ;  /* 0x0000002100007c02 */ /* 0x002fce0008000f00 */
.L_x_152:
[----:B-1----:R1:W3:Y:S02]  /*9050*/  SYNCS.PHASECHK.TRANS64.TRYWAIT P0, [R0+URZ+0x148], R3 ;  /* 0x00014803000075a7 */ /* 0x0022e400080011ff */
[----:B---3--:R-:W-:Y:S05]  /*9060*/  @!P0 NANOSLEEP.SYNCS 0x989680 ;  /* 0x009896800000895d */ /* 0x008fea0003900000 */
[----:B------:R-:W3:Y:S02]  /*9070*/  @!P0 SYNCS.PHASECHK.TRANS64 P0, [R0+URZ+0x148], R3 ;  /* 0x00014803000085a7 */ /* 0x000ee400080010ff */
[----:B---3--:R-:W-:Y:S05]  /*9080*/  @!P0 BRA `(.L_x_152) ;  /* 0xfffffffc00f08947 */ /* 0x008fea000383ffff */
[----:B------:R-:W-:Y:S05]  /*9090*/  BRA `(.L_x_27) ;  /* 0xffffff9000247947 */ /* 0x000fea000383ffff */
.L_x_35:
[----:B-1----:R-:W-:-:S07]  /*90a0*/  MOV R0, UR9 ;  /* 0x0000000900007c02 */ /* 0x002fce0008000f00 */
.L_x_153:
[----:B-1----:R1:W3:Y:S02]  /*90b0*/  SYNCS.PHASECHK.TRANS64.TRYWAIT P0, [R0+URZ+0x148], R3 ;  /* 0x00014803000075a7 */ /* 0x0022e400080011ff */
[----:B---3--:R-:W-:Y:S05]  /*90c0*/  @!P0 NANOSLEEP.SYNCS 0x989680 ;  /* 0x009896800000895d */ /* 0x008fea0003900000 */
[----:B------:R-:W3:Y:S02]  /*90d0*/  @!P0 SYNCS.PHASECHK.TRANS64 P0, [R0+URZ+0x148], R3 ;  /* 0x00014803000085a7 */ /* 0x000ee400080010ff */
[----:B---3--:R-:W-:Y:S05]  /*90e0*/  @!P0 BRA `(.L_x_153) ;  /* 0xfffffffc00f08947 */ /* 0x008fea000383ffff */
[----:B------:R-:W-:Y:S05]  /*90f0*/  BRA `(.L_x_34) ;  /* 0xffffff9000e47947 */ /* 0x000fea000383ffff */
.L_x_40:
[----:B-1----:R1:W3:Y:S02]  /*9100*/  SYNCS.PHASECHK.TRANS64.TRYWAIT P0, [R3+URZ+0x2b0], R0 ;  /* 0x0002b000030075a7 */ /* 0x0022e400080011ff */
[----:B---3--:R-:W-:Y:S05]  /*9110*/  @!P0 NANOSLEEP.SYNCS 0x989680 ;  /* 0x009896800000895d */ /* 0x008fea0003900000 */
[----:B------:R-:W3:Y:S02]  /*9120*/  @!P0 SYNCS.PHASECHK.TRANS64 P0, [R3+URZ+0x2b0], R0 ;  /* 0x0002b000030085a7 */ /* 0x000ee400080010ff */
[----:B---3--:R-:W-:Y:S05]  /*9130*/  @!P0 BRA `(.L_x_40) ;  /* 0xfffffffc00f08947 */ /* 0x008fea000383ffff */
[----:B------:R-:W-:Y:S05]  /*9140*/  BRA `(.L_x_154) ;  /* 0xffffff9400887947 */ /* 0x000fea000383ffff */
.L_x_44:
[----:B------:R-:W-:-:S07]  /*9150*/  MOV R0, UR4 ;  /* 0x0000000400007c02 */ /* 0x000fce0008000f00 */
.L_x_155:
[----:B-1----:R1:W3:Y:S02]  /*9160*/  SYNCS.PHASECHK.TRANS64.TRYWAIT P0, [R0+URZ], R2 ;  /* 0x00000002000075a7 */ /* 0x0022e400080011ff */
[----:B---3--:R-:W-:Y:S05]  /*9170*/  @!P0 NANOSLEEP.SYNCS 0x989680 ;  /* 0x009896800000895d */ /* 0x008fea0003900000 */
[----:B------:R-:W3:Y:S02]  /*9180*/  @!P0 SYNCS.PHASECHK.TRANS64 P0, [R0+URZ], R2 ;  /* 0x00000002000085a7 */ /* 0x000ee400080010ff */
[----:B---3--:R-:W-:Y:S05]  /*9190*/  @!P0 BRA `(.L_x_155) ;  /* 0xfffffffc00f08947 */ /* 0x008fea000383ffff */
[----:B------:R-:W-:Y:S05]  /*91a0*/  BRA `(.L_x_156) ;  /* 0xffffff9c002c7947 */ /* 0x000fea000383ffff */
.L_x_45:
[----:B------:R-:W-:-:S07]  /*91b0*/  MOV R0, UR5 ;  /* 0x0000000500007c02 */ /* 0x000fce0008000f00 */
.L_x_157:
[----:B-1----:R1:W3:Y:S02]  /*91c0*/  SYNCS.PHASECHK.TRANS64.TRYWAIT P0, [R0+URZ], R3 ;  /* 0x00000003000075a7 */ /* 0x0022e400080011ff */
[----:B---3--:R-:W-:Y:S05]  /*91d0*/  @!P0 NANOSLEEP.SYNCS 0x989680 ;  /* 0x009896800000895d */ /* 0x008fea0003900000 */
[----:B------:R-:W3:Y:S02]  /*91e0*/  @!P0 SYNCS.PHASECHK.TRANS64 P0, [R0+URZ], R3 ;  /* 0x00000003000085a7 */ /* 0x000ee400080010ff */
[----:B---3--:R-:W-:Y:S05]  /*91f0*/  @!P0 BRA `(.L_x_157) ;  /* 0xfffffffc00f08947 */ /* 0x008fea000383ffff */
[----:B------:R-:W-:Y:S05]  /*9200*/  BRA `(.L_x_158) ;  /* 0xffffff9c00387947 */ /* 0x000fea000383ffff */
.L_x_46:
[----:B------:R-:W-:-:S07]  /*9210*/  MOV R0, UR5 ;  /* 0x0000000500007c02 */ /* 0x000fce0008000f00 */
.L_x_159:
[----:B-1----:R1:W3:Y:S02]  /*9220*/  SYNCS.PHASECHK.TRANS64.TRYWAIT P0, [R0+URZ], R3 ;  /* 0x00000003000075a7 */ /* 0x0022e400080011ff */
[----:B---3--:R-:W-:Y:S05]  /*9230*/  @!P0 NANOSLEEP.SYNCS 0x989680 ;  /* 0x009896800000895d */ /* 0x008fea0003900000 */
[----:B------:R-:W3:Y:S02]  /*9240*/  @!P0 SYNCS.PHASECHK.TRANS64 P0, [R0+URZ], R3 ;  /* 0x00000003000085a7 */ /* 0x000ee400080010ff */
[----:B---3--:R-:W-:Y:S05]  /*9250*/  @!P0 BRA `(.L_x_159) ;  /* 0xfffffffc00f08947 */ /* 0x008fea000383ffff */
[----:B------:R-:W-:Y:S05]  /*9260*/  BRA `(.L_x_160) ;  /* 0xffffff9c00447947 */ /* 0x000fea000383ffff */
.L_x_47:
[----:B------:R-:W-:-:S07]  /*9270*/  MOV R0, UR5 ;  /* 0x0000000500007c02 */ /* 0x000fce0008000f00 */
.L_x_161:
[----:B-1----:R1:W3:Y:S02]  /*9280*/  SYNCS.PHASECHK.TRANS64.TRYWAIT P0, [R0+URZ], R3 ;  /* 0x00000003000075a7 */ /* 0x0022e400080011ff */
[----:B---3--:R-:W-:Y:S05]  /*9290*/  @!P0 NANOSLEEP.SYNCS 0x989680 ;  /* 0x009896800000895d */ /* 0x008fea0003900000 */
[----:B------:R-:W3:Y:S02]  /*92a0*/  @!P0 SYNCS.PHASECHK.TRANS64 P0, [R0+URZ], R3 ;  /* 0x00000003000085a7 */ /* 0x000ee400080010ff */
[----:B---3--:R-:W-:Y:S05]  /*92b0*/  @!P0 BRA `(.L_x_161) ;  /* 0xfffffffc00f08947 */ /* 0x008fea000383ffff */
[----:B------:R-:W-:Y:S05]  /*92c0*/  BRA `(.L_x_162) ;  /* 0xffffff9c00507947 */ /* 0x000fea000383ffff */
.L_x_48:
[----:B------:R-:W-:-:S07]  /*92d0*/  MOV R0, UR5 ;  /* 0x0000000500007c02 */ /* 0x000fce0008000f00 */
.L_x_163:
[----:B-1----:R1:W3:Y:S02]  /*92e0*/  SYNCS.PHASECHK.TRANS64.TRYWAIT P0, [R0+URZ], R3 ;  /* 0x00000003000075a7 */ /* 0x0022e400080011ff */
[----:B---3--:R-:W-:Y:S05]  /*92f0*/  @!P0 NANOSLEEP.SYNCS 0x989680 ;  /* 0x009896800000895d */ /* 0x008fea0003900000 */
[----:B------:R-:W3:Y:S02]  /*9300*/  @!P0 SYNCS.PHASECHK.TRANS64 P0, [R0+URZ], R3 ;  /* 0x00000003000085a7 */ /* 0x000ee400080010ff */
[----:B---3--:R-:W-:Y:S05]  /*9310*/  @!P0 BRA `(.L_x_163) ;  /* 0xfffffffc00f08947 */ /* 0x008fea000383ffff */
[----:B------:R-:W-:Y:S05]  /*9320*/  BRA `(.L_x_164) ;  /* 0xffffff9c005c7947 */ /* 0x000fea000383ffff */
.L_x_49:
[----:B------:R-:W-:-:S07]  /*9330*/  MOV R0, UR5 ;  /* 0x0000000500007c02 */ /* 0x000fce0008000f00 */
.L_x_165:
[----:B-1----:R1:W3:Y:S02]  /*9340*/  SYNCS.PHASECHK.TRANS64.TRYWAIT P0, [R0+URZ], R3 ;  /* 0x00000003000075a7 */ /* 0x0022e400080011ff */
[----:B---3--:R-:W-:Y:S05]  /*9350*/  @!P0 NANOSLEEP.SYNCS 0x989680 ;  /* 0x009896800000895d */ /* 0x008fea0003900000 */
[----:B------:R-:W3:Y:S02]  /*9360*/  @!P0 SYNCS.PHASECHK.TRANS64 P0, [R0+URZ], R3 ;  /* 0x00000003000085a7 */ /* 0x000ee400080010ff */
[----:B---3--:R-:W-:Y:S05]  /*9370*/  @!P0 BRA `(.L_x_165) ;  /* 0xfffffffc00f08947 */ /* 0x008fea000383ffff */
[----:B------:R-:W-:Y:S05]  /*9380*/  BRA `(.L_x_166) ;  /* 0xffffff9c00687947 */ /* 0x000fea000383ffff */
.L_x_50:
[----:B------:R-:W-:-:S07]  /*9390*/  MOV R0, UR5 ;  /* 0x0000000500007c02 */ /* 0x000fce0008000f00 */
.L_x_167:
[----:B-1----:R1:W3:Y:S02]  /*93a0*/  SYNCS.PHASECHK.TRANS64.TRYWAIT P0, [R0+URZ], R3 ;  /* 0x00000003000075a7 */ /* 0x0022e400080011ff */
[----:B---3--:R-:W-:Y:S05]  /*93b0*/  @!P0 NANOSLEEP.SYNCS 0x989680 ;  /* 0x009896800000895d */ /* 0x008fea0003900000 */
[----:B------:R-:W3:Y:S02]  /*93c0*/  @!P0 SYNCS.PHASECHK.TRANS64 P0, [R0+URZ], R3 ;  /* 0x00000003000085a7 */ /* 0x000ee400080010ff */
[----:B---3--:R-:W-:Y:S05]  /*93d0*/  @!P0 BRA `(.L_x_167) ;  /* 0xfffffffc00f08947 */ /* 0x008fea000383ffff */
[----:B------:R-:W-:Y:S05]  /*93e0*/  BRA `(.L_x_168) ;  /* 0xffffff9c00747947 */ /* 0x000fea000383ffff */
.L_x_51:
[----:B------:R-:W-:-:S07]  /*93f0*/  MOV R0, UR5 ;  /* 0x0000000500007c02 */ /* 0x000fce0008000f00 */
.L_x_169:
[----:B-1----:R1:W3:Y:S02]  /*9400*/  SYNCS.PHASECHK.TRANS64.TRYWAIT P0, [R0+URZ], R3 ;  /* 0x00000003000075a7 */ /* 0x0022e400080011ff */
[----:B---3--:R-:W-:Y:S05]  /*9410*/  @!P0 NANOSLEEP.SYNCS 0x989680 ;  /* 0x009896800000895d */ /* 0x008fea0003900000 */
[----:B------:R-:W3:Y:S02]  /*9420*/  @!P0 SYNCS.PHASECHK.TRANS64 P0, [R0+URZ], R3 ;  /* 0x00000003000085a7 */ /* 0x000ee400080010ff */
[----:B---3--:R-:W-:Y:S05]  /*9430*/  @!P0 BRA `(.L_x_169) ;  /* 0xfffffffc00f08947 */ /* 0x008fea000383ffff */
[----:B------:R-:W-:Y:S05]  /*9440*/  BRA `(.L_x_170) ;  /* 0xffffff9c00807947 */ /* 0x000fea000383ffff */
.L_x_52:
[----:B------:R-:W-:-:S07]  /*9450*/  MOV R0, UR5 ;  /* 0x0000000500007c02 */ /* 0x000fce0008000f00 */
.L_x_171:
[----:B-1----:R1:W3:Y:S02]  /*9460*/  SYNCS.PHASECHK.TRANS64.TRYWAIT P0, [R0+URZ], R3 ;  /* 0x00000003000075a7 */ /* 0x0022e400080011ff */
[----:B---3--:R-:W-:Y:S05]  /*9470*/  @!P0 NANOSLEEP.SYNCS 0x989680 ;  /* 0x009896800000895d */ /* 0x008fea0003900000 */
[----:B------:R-:W3:Y:S02]  /*9480*/  @!P0 SYNCS.PHASECHK.TRANS64 P0, [R0+URZ], R3 ;  /* 0x00000003000085a7 */ /* 0x000ee400080010ff */
[----:B---3--:R-:W-:Y:S05]  /*9490*/  @!P0 BRA `(.L_x_171) ;  /* 0xfffffffc00f08947 */ /* 0x008fea000383ffff */
[----:B------:R-:W-:Y:S05]  /*94a0*/  BRA `(.L_x_172) ;  /* 0xffffff9c008c7947 */ /* 0x000fea000383ffff */
.L_x_53:
[----:B------:R-:W-:-:S07]  /*94b0*/  MOV R0, UR5 ;  /* 0x0000000500007c02 */ /* 0x000fce0008000f00 */
.L_x_173:
[----:B-1----:R1:W3:Y:S02]  /*94c0*/  SYNCS.PHASECHK.TRANS64.TRYWAIT P0, [R0+URZ], R3 ;  /* 0x00000003000075a7 */ /* 0x0022e400080011ff */
[----:B---3--:R-:W-:Y:S05]  /*94d0*/  @!P0 NANOSLEEP.SYNCS 0x989680 ;  /* 0x009896800000895d */ /* 0x008fea0003900000 */
[----:B------:R-:W3:Y:S02]  /*94e0*/  @!P0 SYNCS.PHASECHK.TRANS64 P0, [R0+URZ], R3 ;  /* 0x00000003000085a7 */ /* 0x000ee400080010ff */
[----:B---3--:R-:W-:Y:S05]  /*94f0*/  @!P0 BRA `(.L_x_173) ;  /* 0xfffffffc00f08947 */ /* 0x008fea000383ffff */
[----:B------:R-:W-:Y:S05]  /*9500*/  BRA `(.L_x_174) ;  /* 0xffffff9c00987947 */ /* 0x000fea000383ffff */
.L_x_54:
[----:B------:R-:W-:-:S07]  /*9510*/  MOV R0, UR5 ;  /* 0x0000000500007c02 */ /* 0x000fce0008000f00 */
.L_x_175:
[----:B-1----:R1:W3:Y:S02]  /*9520*/  SYNCS.PHASECHK.TRANS64.TRYWAIT P0, [R0+URZ], R3 ;  /* 0x00000003000075a7 */ /* 0x0022e400080011ff */
[----:B---3--:R-:W-:Y:S05]  /*9530*/  @!P0 NANOSLEEP.SYNCS 0x989680 ;  /* 0x009896800000895d */ /* 0x008fea0003900000 */
[----:B------:R-:W3:Y:S02]  /*9540*/  @!P0 SYNCS.PHASECHK.TRANS64 P0, [R0+URZ], R3 ;  /* 0x00000003000085a7 */ /* 0x000ee400080010ff */
[----:B---3--:R-:W-:Y:S05]  /*9550*/  @!P0 BRA `(.L_x_175) ;  /* 0xfffffffc00f08947 */ /* 0x008fea000383ffff */
[----:B------:R-:W-:Y:S05]  /*9560*/  BRA `(.L_x_176) ;  /* 0xffffff9c00a47947 */ /* 0x000fea000383ffff */
.L_x_55:
[----:B------:R-:W-:-:S07]  /*9570*/  MOV R0, UR5 ;  /* 0x0000000500007c02 */ /* 0x000fce0008000f00 */
.L_x_177:
[----:B-1----:R1:W3:Y:S02]  /*9580*/  SYNCS.PHASECHK.TRANS64.TRYWAIT P0, [R0+URZ], R3 ;  /* 0x00000003000075a7 */ /* 0x0022e400080011ff */
[----:B---3--:R-:W-:Y:S05]  /*9590*/  @!P0 NANOSLEEP.SYNCS 0x989680 ;  /* 0x009896800000895d */ /* 0x008fea0003900000 */
[----:B------:R-:W3:Y:S02]  /*95a0*/  @!P0 SYNCS.PHASECHK.TRANS64 P0, [R0+URZ], R3 ;  /* 0x00000003000085a7 */ /* 0x000ee400080010ff */
[----:B---3--:R-:W-:Y:S05]  /*95b0*/  @!P0 BRA `(.L_x_177) ;  /* 0xfffffffc00f08947 */ /* 0x008fea000383ffff */
[----:B------:R-:W-:Y:S05]  /*95c0*/  BRA `(.L_x_178) ;  /* 0xffffff9c00b07947 */ /* 0x000fea000383ffff */
.L_x_56:
[----:B------:R-:W-:-:S07]  /*95d0*/  MOV R0, UR5 ;  /* 0x0000000500007c02 */ /* 0x000fce0008000f00 */
.L_x_179:
[----:B-1----:R1:W3:Y:S02]  /*95e0*/  SYNCS.PHASECHK.TRANS64.TRYWAIT P0, [R0+URZ], R3 ;  /* 0x00000003000075a7 */ /* 0x0022e400080011ff */
[----:B---3--:R-:W-:Y:S05]  /*95f0*/  @!P0 NANOSLEEP.SYNCS 0x989680 ;  /* 0x009896800000895d */ /* 0x008fea0003900000 */
[----:B------:R-:W3:Y:S02]  /*9600*/  @!P0 SYNCS.PHASECHK.TRANS64 P0, [R0+URZ], R3 ;  /* 0x00000003000085a7 */ /* 0x000ee400080010ff */
[----:B---3--:R-:W-:Y:S05]  /*9610*/  @!P0 BRA `(.L_x_179) ;  /* 0xfffffffc00f08947 */ /* 0x008fea000383ffff */
[----:B------:R-:W-:Y:S05]  /*9620*/  BRA `(.L_x_180) ;  /* 0xffffff9c00bc7947 */ /* 0x000fea000383ffff */
.L_x_57:
[----:B------:R-:W-:-:S07]  /*9630*/  MOV R0, UR5 ;  /* 0x0000000500007c02 */ /* 0x000fce0008000f00 */
.L_x_181:
[----:B-1----:R1:W3:Y:S02]  /*9640*/  SYNCS.PHASECHK.TRANS64.TRYWAIT P0, [R0+URZ], R3 ;  /* 0x00000003000075a7 */ /* 0x0022e400080011ff */
[----:B---3--:R-:W-:Y:S05]  /*9650*/  @!P0 NANOSLEEP.SYNCS 0x989680 ;  /* 0x009896800000895d */ /* 0x008fea0003900000 */
[----:B------:R-:W3:Y:S02]  /*9660*/  @!P0 SYNCS.PHASECHK.TRANS64 P0, [R0+URZ], R3 ;  /* 0x00000003000085a7 */ /* 0x000ee400080010ff */
[----:B---3--:R-:W-:Y:S05]  /*9670*/  @!P0 BRA `(.L_x_181) ;  /* 0xfffffffc00f08947 */ /* 0x008fea000383ffff */
[----:B------:R-:W-:Y:S05]  /*9680*/  BRA `(.L_x_182) ;  /* 0xffffff9c00c87947 */ /* 0x000fea000383ffff */
.L_x_58:
[----:B------:R-:W-:-:S07]  /*9690*/  MOV R0, UR5 ;  /* 0x0000000500007c02 */ /* 0x000fce0008000f00 */
.L_x_183:
[----:B-1----:R1:W3:Y:S02]  /*96a0*/  SYNCS.PHASECHK.TRANS64.TRYWAIT P0, [R0+URZ], R3 ;  /* 0x00000003000075a7 */ /* 0x0022e400080011ff */
[----:B---3--:R-:W-:Y:S05]  /*96b0*/  @!P0 NANOSLEEP.SYNCS 0x989680 ;  /* 0x009896800000895d */ /* 0x008fea0003900000 */
[----:B------:R-:W3:Y:S02]  /*96c0*/  @!P0 SYNCS.PHASECHK.TRANS64 P0, [R0+URZ], R3 ;  /* 0x00000003000085a7 */ /* 0x000ee400080010ff */
[----:B---3--:R-:W-:Y:S05]  /*96d0*/  @!P0 BRA `(.L_x_183) ;  /* 0xfffffffc00f08947 */ /* 0x008fea000383ffff */
[----:B------:R-:W-:Y:S05]  /*96e0*/  BRA `(.L_x_184) ;  /* 0xffffff9c00d47947 */ /* 0x000fea000383ffff */
.L_x_59:
[----:B------:R-:W-:-:S07]  /*96f0*/  MOV R0, UR5 ;  /* 0x0000000500007c02 */ /* 0x000fce0008000f00 */
.L_x_185:
[----:B-1----:R1:W3:Y:S02]  /*9700*/  SYNCS.PHASECHK.TRANS64.TRYWAIT P0, [R0+URZ], R3 ;  /* 0x00000003000075a7 */ /* 0x0022e400080011ff */
[----:B---3--:R-:W-:Y:S05]  /*9710*/  @!P0 NANOSLEEP.SYNCS 0x989680 ;  /* 0x009896800000895d */ /* 0x008fea0003900000 */
[----:B------:R-:W3:Y:S02]  /*9720*/  @!P0 SYNCS.PHASECHK.TRANS64 P0, [R0+URZ], R3 ;  /* 0x00000003000085a7 */ /* 0x000ee400080010ff */
[----:B---3--:R-:W-:Y:S05]  /*9730*/  @!P0 BRA `(.L_x_185) ;  /* 0xfffffffc00f08947 */ /* 0x008fea000383ffff */
[----:B------:R-:W-:Y:S05]  /*9740*/  BRA `(.L_x_186) ;  /* 0xffffff9c00e07947 */ /* 0x000fea000383ffff */
.L_x_60:
[----:B------:R-:W-:-:S07]  /*9750*/  MOV R0, UR5 ;  /* 0x0000000500007c02 */ /* 0x000fce0008000f00 */
.L_x_187:
[----:B-1----:R1:W3:Y:S02]  /*9760*/  SYNCS.PHASECHK.TRANS64.TRYWAIT P0, [R0+URZ], R3 ;  /* 0x00000003000075a7 */ /* 0x0022e400080011ff */
[----:B---3--:R-:W-:Y:S05]  /*9770*/  @!P0 NANOSLEEP.SYNCS 0x989680 ;  /* 0x009896800000895d */ /* 0x008fea0003900000 */
[----:B------:R-:W3:Y:S02]  /*9780*/  @!P0 SYNCS.PHASECHK.TRANS64 P0, [R0+URZ], R3 ;  /* 0x00000003000085a7 */ /* 0x000ee400080010ff */
[----:B---3--:R-:W-:Y:S05]  /*9790*/  @!P0 BRA `(.L_x_187) ;  /* 0xfffffffc00f08947 */ /* 0x008fea000383ffff */
[----:B------:R-:W-:Y:S05]  /*97a0*/  BRA `(.L_x_188) ;  /* 0xffffff9c00ec7947 */ /* 0x000fea000383ffff */
.L_x_61:
[----:B------:R-:W-:-:S07]  /*97b0*/  MOV R0, UR5 ;  /* 0x0000000500007c02 */ /* 0x000fce0008000f00 */
.L_x_189:
[----:B-1----:R1:W3:Y:S02]  /*97c0*/  SYNCS.PHASECHK.TRANS64.TRYWAIT P0, [R0+URZ], R3 ;  /* 0x00000003000075a7 */ /* 0x0022e400080011ff */
[----:B---3--:R-:W-:Y:S05]  /*97d0*/  @!P0 NANOSLEEP.SYNCS 0x989680 ;  /* 0x009896800000895d */ /* 0x008fea0003900000 */
[----:B------:R-:W3:Y:S02]  /*97e0*/  @!P0 SYNCS.PHASECHK.TRANS64 P0, [R0+URZ], R3 ;  /* 0x00000003000085a7 */ /* 0x000ee400080010ff */
[----:B---3--:R-:W-:Y:S05]  /*97f0*/  @!P0 BRA `(.L_x_189) ;  /* 0xfffffffc00f08947 */ /* 0x008fea000383ffff */
[----:B------:R-:W-:Y:S05]  /*9800*/  BRA `(.L_x_190) ;  /* 0xffffff9c00f87947 */ /* 0x000fea000383ffff */
.L_x_62:
[----:B------:R-:W-:-:S07]  /*9810*/  MOV R0, UR5 ;  /* 0x0000000500007c02 */ /* 0x000fce0008000f00 */
.L_x_191:
[----:B-1----:R1:W3:Y:S02]  /*9820*/  SYNCS.PHASECHK.TRANS64.TRYWAIT P0, [R0+URZ], R3 ;  /* 0x00000003000075a7 */ /* 0x0022e400080011ff */
[----:B---3--:R-:W-:Y:S05]  /*9830*/  @!P0 NANOSLEEP.SYNCS 0x989680 ;  /* 0x009896800000895d */ /* 0x008fea0003900000 */
[----:B------:R-:W3:Y:S02]  /*9840*/  @!P0 SYNCS.PHASECHK.TRANS64 P0, [R0+URZ], R3 ;  /* 0x00000003000085a7 */ /* 0x000ee400080010ff */
[----:B---3--:R-:W-:Y:S05]  /*9850*/  @!P0 BRA `(.L_x_191) ;  /* 0xfffffffc00f08947 */ /* 0x008fea000383ffff */
[----:B------:R-:W-:Y:S05]  /*9860*/  BRA `(.L_x_192) ;  /* 0xffffffa000047947 */ /* 0x000fea000383ffff */
.L_x_63:
[----:B------:R-:W-:-:S07]  /*9870*/  MOV R0, UR5 ;  /* 0x0000000500007c02 */ /* 0x000fce0008000f00 */
.L_x_193:
[----:B-1----:R1:W3:Y:S02]  /*9880*/  SYNCS.PHASECHK.TRANS64.TRYWAIT P0, [R0+URZ], R3 ;  /* 0x00000003000075a7 */ /* 0x0022e400080011ff */
[----:B---3--:R-:W-:Y:S05]  /*9890*/  @!P0 NANOSLEEP.SYNCS 0x989680 ;  /* 0x009896800000895d */ /* 0x008fea0003900000 */
[----:B------:R-:W3:Y:S02]  /*98a0*/  @!P0 SYNCS.PHASECHK.TRANS64 P0, [R0+URZ], R3 ;  /* 0x00000003000085a7 */ /* 0x000ee400080010ff */
[----:B---3--:R-:W-:Y:S05]  /*98b0*/  @!P0 BRA `(.L_x_193) ;  /* 0xfffffffc00f08947 */ /* 0x008fea000383ffff */
[----:B------:R-:W-:Y:S05]  /*98c0*/  BRA `(.L_x_194) ;  /* 0xffffffa000107947 */ /* 0x000fea000383ffff */
.L_x_64:
[----:B------:R-:W-:-:S07]  /*98d0*/  MOV R0, UR5 ;  /* 0x0000000500007c02 */ /* 0x000fce0008000f00 */
.L_x_195:
[----:B-1----:R1:W3:Y:S02]  /*98e0*/  SYNCS.PHASECHK.TRANS64.TRYWAIT P0, [R0+URZ], R3 ;  /* 0x00000003000075a7 */ /* 0x0022e400080011ff */
[----:B---3--:R-:W-:Y:S05]  /*98f0*/  @!P0 NANOSLEEP.SYNCS 0x989680 ;  /* 0x009896800000895d */ /* 0x008fea0003900000 */
[----:B------:R-:W3:Y:S02]  /*9900*/  @!P0 SYNCS.PHASECHK.TRANS64 P0, [R0+URZ], R3 ;  /* 0x00000003000085a7 */ /* 0x000ee400080010ff */
[----:B---3--:R-:W-:Y:S05]  /*9910*/  @!P0 BRA `(.L_x_195) ;  /* 0xfffffffc00f08947 */ /* 0x008fea000383ffff */
[----:B------:R-:W-:Y:S05]  /*9920*/  BRA `(.L_x_196) ;  /* 0xffffffa0001c7947 */ /* 0x000fea000383ffff */
.L_x_65:
[----:B------:R-:W-:-:S07]  /*9930*/  MOV R0, UR5 ;  /* 0x0000000500007c02 */ /* 0x000fce0008000f00 */
.L_x_197:
[----:B-1----:R1:W3:Y:S02]  /*9940*/  SYNCS.PHASECHK.TRANS64.TRYWAIT P0, [R0+URZ], R3 ;  /* 0x00000003000075a7 */ /* 0x0022e400080011ff */
[----:B---3--:R-:W-:Y:S05]  /*9950*/  @!P0 NANOSLEEP.SYNCS 0x989680 ;  /* 0x009896800000895d */ /* 0x008fea0003900000 */
[----:B------:R-:W3:Y:S02]  /*9960*/  @!P0 SYNCS.PHASECHK.TRANS64 P0, [R0+URZ], R3 ;  /* 0x00000003000085a7 */ /* 0x000ee400080010ff */
[----:B---3--:R-:W-:Y:S05]  /*9970*/  @!P0 BRA `(.L_x_197) ;  /* 0xfffffffc00f08947 */ /* 0x008fea000383ffff */
[----:B------:R-:W-:Y:S05]  /*9980*/  BRA `(.L_x_198) ;  /* 0xffffffa000287947 */ /* 0x000fea000383ffff */
.L_x_66:
[----:B------:R-:W-:-:S07]  /*9990*/  MOV R0, UR5 ;  /* 0x0000000500007c02 */ /* 0x000fce0008000f00 */
.L_x_199:
[----:B-1----:R1:W3:Y:S02]  /*99a0*/  SYNCS.PHASECHK.TRANS64.TRYWAIT P0, [R0+URZ], R3 ;  /* 0x00000003000075a7 */ /* 0x0022e400080011ff */
[----:B---3--:R-:W-:Y:S05]  /*99b0*/  @!P0 NANOSLEEP.SYNCS 0x989680 ;  /* 0x009896800000895d */ /* 0x008fea0003900000 */
[----:B------:R-:W3:Y:S02]  /*99c0*/  @!P0 SYNCS.PHASECHK.TRANS64 P0, [R0+URZ], R3 ;  /* 0x00000003000085a7 */ /* 0x000ee400080010ff */
[----:B---3--:R-:W-:Y:S05]  /*99d0*/  @!P0 BRA `(.L_x_199) ;  /* 0xfffffffc00f08947 */ /* 0x008fea000383ffff */
[----:B------:R-:W-:Y:S05]  /*99e0*/  BRA `(.L_x_200) ;  /* 0xffffffa000347947 */ /* 0x000fea000383ffff */
.L_x_67:
[----:B------:R-:W-:-:S07]  /*99f0*/  MOV R0, UR5 ;  /* 0x0000000500007c02 */ /* 0x000fce0008000f00 */
.L_x_201:
[----:B-1----:R1:W3:Y:S02]  /*9a00*/  SYNCS.PHASECHK.TRANS64.TRYWAIT P0, [R0+URZ], R3 ;  /* 0x00000003000075a7 */ /* 0x0022e400080011ff */
[----:B---3--:R-:W-:Y:S05]  /*9a10*/  @!P0 NANOSLEEP.SYNCS 0x989680 ;  /* 0x009896800000895d */ /* 0x008fea0003900000 */
[----:B------:R-:W3:Y:S02]  /*9a20*/  @!P0 SYNCS.PHASECHK.TRANS64 P0, [R0+URZ], R3 ;  /* 0x00000003000085a7 */ /* 0x000ee400080010ff */
[----:B---3--:R-:W-:Y:S05]  /*9a30*/  @!P0 BRA `(.L_x_201) ;  /* 0xfffffffc00f08947 */ /* 0x008fea000383ffff */
[----:B------:R-:W-:Y:S05]  /*9a40*/  BRA `(.L_x_202) ;  /* 0xffffffa000407947 */ /* 0x000fea000383ffff */
.L_x_68:
[----:B------:R-:W-:-:S07]  /*9a50*/  MOV R0, UR5 ;  /* 0x0000000500007c02 */ /* 0x000fce0008000f00 */
.L_x_203:
[----:B-1----:R1:W3:Y:S02]  /*9a60*/  SYNCS.PHASECHK.TRANS64.TRYWAIT P0, [R0+URZ], R3 ;  /* 0x00000003000075a7 */ /* 0x0022e400080011ff */
[----:B---3--:R-:W-:Y:S05]  /*9a70*/  @!P0 NANOSLEEP.SYNCS 0x989680 ;  /* 0x009896800000895d */ /* 0x008fea0003900000 */
[----:B------:R-:W3:Y:S02]  /*9a80*/  @!P0 SYNCS.PHASECHK.TRANS64 P0, [R0+URZ], R3 ;  /* 0x00000003000085a7 */ /* 0x000ee400080010ff */
[----:B---3--:R-:W-:Y:S05]  /*9a90*/  @!P0 BRA `(.L_x_203) ;  /* 0xfffffffc00f08947 */ /* 0x008fea000383ffff */
[----:B------:R-:W-:Y:S05]  /*9aa0*/  BRA `(.L_x_204) ;  /* 0xffffffa0004c7947 */ /* 0x000fea000383ffff */
.L_x_69:
[----:B------:R-:W-:-:S07]  /*9ab0*/  MOV R0, UR5 ;  /* 0x0000000500007c02 */ /* 0x000fce0008000f00 */
.L_x_205:
[----:B-1----:R1:W3:Y:S02]  /*9ac0*/  SYNCS.PHASECHK.TRANS64.TRYWAIT P0, [R0+URZ], R3 ;  /* 0x00000003000075a7 */ /* 0x0022e400080011ff */
[----:B---3--:R-:W-:Y:S05]  /*9ad0*/  @!P0 NANOSLEEP.SYNCS 0x989680 ;  /* 0x009896800000895d */ /* 0x008fea0003900000 */
[----:B------:R-:W3:Y:S02]  /*9ae0*/  @!P0 SYNCS.PHASECHK.TRANS64 P0, [R0+URZ], R3 ;  /* 0x00000003000085a7 */ /* 0x000ee400080010ff */
[----:B---3--:R-:W-:Y:S05]  /*9af0*/  @!P0 BRA `(.L_x_205) ;  /* 0xfffffffc00f08947 */ /* 0x008fea000383ffff */
[----:B------:R-:W-:Y:S05]  /*9b00*/  BRA `(.L_x_206) ;  /* 0xffffffa000587947 */ /* 0x000fea000383ffff */
.L_x_70:
[----:B------:R-:W-:-:S07]  /*9b10*/  MOV R0, UR5 ;  /* 0x0000000500007c02 */ /* 0x000fce0008000f00 */
.L_x_207:
[----:B-1----:R1:W3:Y:S02]  /*9b20*/  SYNCS.PHASECHK.TRANS64.TRYWAIT P0, [R0+URZ], R3 ;  /* 0x00000003000075a7 */ /* 0x0022e400080011ff */
[----:B---3--:R-:W-:Y:S05]  /*9b30*/  @!P0 NANOSLEEP.SYNCS 0x989680 ;  /* 0x009896800000895d */ /* 0x008fea0003900000 */
[----:B------:R-:W3:Y:S02]  /*9b40*/  @!P0 SYNCS.PHASECHK.TRANS64 P0, [R0+URZ], R3 ;  /* 0x00000003000085a7 */ /* 0x000ee400080010ff */
[----:B---3--:R-:W-:Y:S05]  /*9b50*/  @!P0 BRA `(.L_x_207) ;  /* 0xfffffffc00f08947 */ /* 0x008fea000383ffff */
[----:B------:R-:W-:Y:S05]  /*9b60*/  BRA `(.L_x_208) ;  /* 0xffffffa000647947 */ /* 0x000fea000383ffff */
.L_x_71:
[----:B------:R-:W-:-:S07]  /*9b70*/  MOV R0, UR5 ;  /* 0x0000000500007c02 */ /* 0x000fce0008000f00 */
.L_x_209:
[----:B-1----:R1:W3:Y:S02]  /*9b80*/  SYNCS.PHASECHK.TRANS64.TRYWAIT P0, [R0+URZ], R3 ;  /* 0x00000003000075a7 */ /* 0x0022e400080011ff */
[----:B---3--:R-:W-:Y:S05]  /*9b90*/  @!P0 NANOSLEEP.SYNCS 0x989680 ;  /* 0x009896800000895d */ /* 0x008fea0003900000 */
[----:B------:R-:W3:Y:S02]  /*9ba0*/  @!P0 SYNCS.PHASECHK.TRANS64 P0, [R0+URZ], R3 ;  /* 0x00000003000085a7 */ /* 0x000ee400080010ff */
[----:B---3--:R-:W-:Y:S05]  /*9bb0*/  @!P0 BRA `(.L_x_209) ;  /* 0xfffffffc00f08947 */ /* 0x008fea000383ffff */
[----:B------:R-:W-:Y:S05]  /*9bc0*/  BRA `(.L_x_210) ;  /* 0xffffffa000707947 */ /* 0x000fea000383ffff */
.L_x_72:
[----:B------:R-:W-:-:S07]  /*9bd0*/  MOV R0, UR5 ;  /* 0x0000000500007c02 */ /* 0x000fce0008000f00 */
.L_x_211:
[----:B-1----:R1:W3:Y:S02]  /*9be0*/  SYNCS.PHASECHK.TRANS64.TRYWAIT P0, [R0+URZ], R3 ;  /* 0x00000003000075a7 */ /* 0x0022e400080011ff */
[----:B---3--:R-:W-:Y:S05]  /*9bf0*/  @!P0 NANOSLEEP.SYNCS 0x989680 ;  /* 0x009896800000895d */ /* 0x008fea0003900000 */
[----:B------:R-:W3:Y:S02]  /*9c00*/  @!P0 SYNCS.PHASECHK.TRANS64 P0, [R0+URZ], R3 ;  /* 0x00000003000085a7 */ /* 0x000ee400080010ff */
[----:B---3--:R-:W-:Y:S05]  /*9c10*/  @!P0 BRA `(.L_x_211) ;  /* 0xfffffffc00f08947 */ /* 0x008fea000383ffff */
[----:B------:R-:W-:Y:S05]  /*9c20*/  BRA `(.L_x_212) ;  /* 0xffffffa0007c7947 */ /* 0x000fea000383ffff */
.L_x_73:
[----:B------:R-:W-:-:S07]  /*9c30*/  MOV R0, UR5 ;  /* 0x0000000500007c02 */ /* 0x000fce0008000f00 */
.L_x_213:
[----:B-1----:R1:W3:Y:S02]  /*9c40*/  SYNCS.PHASECHK.TRANS64.TRYWAIT P0, [R0+URZ], R3 ;  /* 0x00000003000075a7 */ /* 0x0022e400080011ff */
[----:B---3--:R-:W-:Y:S05]  /*9c50*/  @!P0 NANOSLEEP.SYNCS 0x989680 ;  /* 0x009896800000895d */ /* 0x008fea0003900000 */
[----:B------:R-:W3:Y:S02]  /*9c60*/  @!P0 SYNCS.PHASECHK.TRANS64 P0, [R0+URZ], R3 ;  /* 0x00000003000085a7 */ /* 0x000ee400080010ff */
[----:B---3--:R-:W-:Y:S05]  /*9c70*/  @!P0 BRA `(.L_x_213) ;  /* 0xfffffffc00f08947 */ /* 0x008fea000383ffff */
[----:B------:R-:W-:Y:S05]  /*9c80*/  BRA `(.L_x_214) ;  /* 0xffffffa000887947 */ /* 0x000fea000383ffff */
.L_x_74:
[----:B------:R-:W-:-:S07]  /*9c90*/  MOV R0, UR5 ;  /* 0x0000000500007c02 */ /* 0x000fce0008000f00 */
.L_x_215:
[----:B-1----:R1:W3:Y:S02]  /*9ca0*/  SYNCS.PHASECHK.TRANS64.TRYWAIT P0, [R0+URZ], R3 ;  /* 0x00000003000075a7 */ /* 0x0022e400080011ff */
[----:B---3--:R-:W-:Y:S05]  /*9cb0*/  @!P0 NANOSLEEP.SYNCS 0x989680 ;  /* 0x009896800000895d */ /* 0x008fea0003900000 */
[----:B------:R-:W3:Y:S02]  /*9cc0*/  @!P0 SYNCS.PHASECHK.TRANS64 P0, [R0+URZ], R3 ;  /* 0x00000003000085a7 */ /* 0x000ee400080010ff */
[----:B---3--:R-:W-:Y:S05]  /*9cd0*/  @!P0 BRA `(.L_x_215) ;  /* 0xfffffffc00f08947 */ /* 0x008fea000383ffff */
[----:B------:R-:W-:Y:S05]  /*9ce0*/  BRA `(.L_x_216) ;  /* 0xffffffa000947947 */ /* 0x000fea000383ffff */
.L_x_75:
[----:B------:R-:W-:-:S07]  /*9cf0*/  MOV R0, UR5 ;  /* 0x0000000500007c02 */ /* 0x000fce0008000f00 */
.L_x_217:
[----:B-1----:R1:W3:Y:S02]  /*9d00*/  SYNCS.PHASECHK.TRANS64.TRYWAIT P0, [R0+URZ], R3 ;  /* 0x00000003000075a7 */ /* 0x0022e400080011ff */
[----:B---3--:R-:W-:Y:S05]  /*9d10*/  @!P0 NANOSLEEP.SYNCS 0x989680 ;  /* 0x009896800000895d */ /* 0x008fea0003900000 */
[----:B------:R-:W3:Y:S02]  /*9d20*/  @!P0 SYNCS.PHASECHK.TRANS64 P0, [R0+URZ], R3 ;  /* 0x00000003000085a7 */ /* 0x000ee400080010ff */
[----:B---3--:R-:W-:Y:S05]  /*9d30*/  @!P0 BRA `(.L_x_217) ;  /* 0xfffffffc00f08947 */ /* 0x008fea000383ffff */
[----:B------:R-:W-:Y:S05]  /*9d40*/  BRA `(.L_x_218) ;  /* 0xffffffa000a07947 */ /* 0x000fea000383ffff */
.L_x_76:
[----:B------:R-:W-:-:S07]  /*9d50*/  MOV R0, UR5 ;  /* 0x0000000500007c02 */ /* 0x000fce0008000f00 */
.L_x_219:
[----:B-1----:R1:W3:Y:S02]  /*9d60*/  SYNCS.PHASECHK.TRANS64.TRYWAIT P0, [R0+URZ], R3 ;  /* 0x00000003000075a7 */ /* 0x0022e400080011ff */
[----:B---3--:R-:W-:Y:S05]  /*9d70*/  @!P0 NANOSLEEP.SYNCS 0x989680 ;  /* 0x009896800000895d */ /* 0x008fea0003900000 */
[----:B------:R-:W3:Y:S02]  /*9d80*/  @!P0 SYNCS.PHASECHK.TRANS64 P0, [R0+URZ], R3 ;  /* 0x00000003000085a7 */ /* 0x000ee400080010ff */
[----:B---3--:R-:W-:Y:S05]  /*9d90*/  @!P0 BRA `(.L_x_219) ;  /* 0xfffffffc00f08947 */ /* 0x008fea000383ffff */
[----:B------:R-:W-:Y:S05]  /*9da0*/  BRA `(.L_x_220) ;  /* 0xffffffa000ac7947 */ /* 0x000fea000383ffff */
.L_x_77:
[----:B------:R-:W-:-:S07]  /*9db0*/  MOV R0, UR5 ;  /* 0x0000000500007c02 */ /* 0x000fce0008000f00 */
.L_x_221:
[----:B-1----:R1:W3:Y:S02]  /*9dc0*/  SYNCS.PHASECHK.TRANS64.TRYWAIT P0, [R0+URZ], R3 ;  /* 0x00000003000075a7 */ /* 0x0022e400080011ff */
[----:B---3--:R-:W-:Y:S05]  /*9dd0*/  @!P0 NANOSLEEP.SYNCS 0x989680 ;  /* 0x009896800000895d */ /* 0x008fea0003900000 */
[----:B------:R-:W3:Y:S02]  /*9de0*/  @!P0 SYNCS.PHASECHK.TRANS64 P0, [R0+URZ], R3 ;  /* 0x00000003000085a7 */ /* 0x000ee400080010ff */
[----:B---3--:R-:W-:Y:S05]  /*9df0*/  @!P0 BRA `(.L_x_221) ;  /* 0xfffffffc00f08947 */ /* 0x008fea000383ffff */
[----:B------:R-:W-:Y:S05]  /*9e00*/  BRA `(.L_x_222) ;  /* 0xffffffa000b87947 */ /* 0x000fea000383ffff */
.L_x_78:
[----:B------:R-:W-:-:S07]  /*9e10*/  MOV R0, UR5 ;  /* 0x0000000500007c02 */ /* 0x000fce0008000f00 */
.L_x_223:
[----:B-1----:R1:W3:Y:S02]  /*9e20*/  SYNCS.PHASECHK.TRANS64.TRYWAIT P0, [R0+URZ], R3 ;  /* 0x00000003000075a7 */ /* 0x0022e400080011ff */
[----:B---3--:R-:W-:Y:S05]  /*9e30*/  @!P0 NANOSLEEP.SYNCS 0x989680 ;  /* 0x009896800000895d */ /* 0x008fea0003900000 */
[----:B------:R-:W3:Y:S02]  /*9e40*/  @!P0 SYNCS.PHASECHK.TRANS64 P0, [R0+URZ], R3 ;  /* 0x00000003000085a7 */ /* 0x000ee400080010ff */
[----:B---3--:R-:W-:Y:S05]  /*9e50*/  @!P0 BRA `(.L_x_223) ;  /* 0xfffffffc00f08947 */ /* 0x008fea000383ffff */
[----:B------:R-:W-:Y:S05]  /*9e60*/  BRA `(.L_x_224) ;  /* 0xffffffa000c47947 */ /* 0x000fea000383ffff */
.L_x_79:
[----:B------:R-:W-:-:S07]  /*9e70*/  MOV R0, UR5 ;  /* 0x0000000500007c02 */ /* 0x000fce0008000f00 */
.L_x_225:
[----:B-1----:R1:W3:Y:S02]  /*9e80*/  SYNCS.PHASECHK.TRANS64.TRYWAIT P0, [R0+URZ], R3 ;  /* 0x00000003000075a7 */ /* 0x0022e400080011ff */
[----:B---3--:R-:W-:Y:S05]  /*9e90*/  @!P0 NANOSLEEP.SYNCS 0x989680 ;  /* 0x009896800000895d */ /* 0x008fea0003900000 */
[----:B------:R-:W3:Y:S02]  /*9ea0*/  @!P0 SYNCS.PHASECHK.TRANS64 P0, [R0+URZ], R3 ;  /* 0x00000003000085a7 */ /* 0x000ee400080010ff */
[----:B---3--:R-:W-:Y:S05]  /*9eb0*/  @!P0 BRA `(.L_x_225) ;  /* 0xfffffffc00f08947 */ /* 0x008fea000383ffff */
[----:B------:R-:W-:Y:S05]  /*9ec0*/  BRA `(.L_x_226) ;  /* 0xffffffa000d07947 */ /* 0x000fea000383ffff */
.L_x_80:
[----:B------:R-:W-:-:S07]  /*9ed0*/  MOV R0, UR5 ;  /* 0x0000000500007c02 */ /* 0x000fce0008000f00 */
.L_x_227:
[----:B-1----:R1:W3:Y:S02]  /*9ee0*/  SYNCS.PHASECHK.TRANS64.TRYWAIT P0, [R0+URZ], R3 ;  /* 0x00000003000075a7 */ /* 0x0022e400080011ff */
[----:B---3--:R-:W-:Y:S05]  /*9ef0*/  @!P0 NANOSLEEP.SYNCS 0x989680 ;  /* 0x009896800000895d */ /* 0x008fea0003900000 */
[----:B------:R-:W3:Y:S02]  /*9f00*/  @!P0 SYNCS.PHASECHK.TRANS64 P0, [R0+URZ], R3 ;  /* 0x00000003000085a7 */ /* 0x000ee400080010ff */
[----:B---3--:R-:W-:Y:S05]  /*9f10*/  @!P0 BRA `(.L_x_227) ;  /* 0xfffffffc00f08947 */ /* 0x008fea000383ffff */
[----:B------:R-:W-:Y:S05]  /*9f20*/  BRA `(.L_x_228) ;  /* 0xffffffa000dc7947 */ /* 0x000fea000383ffff */
.L_x_81:
[----:B------:R-:W-:-:S07]  /*9f30*/  MOV R0, UR5 ;  /* 0x0000000500007c02 */ /* 0x000fce0008000f00 */
.L_x_229:
[----:B-1----:R1:W3:Y:S02]  /*9f40*/  SYNCS.PHASECHK.TRANS64.TRYWAIT P0, [R0+URZ], R3 ;  /* 0x00000003000075a7 */ /* 0x0022e400080011ff */
[----:B---3--:R-:W-:Y:S05]  /*9f50*/  @!P0 NANOSLEEP.SYNCS 0x989680 ;  /* 0x009896800000895d */ /* 0x008fea0003900000 */
[----:B------:R-:W3:Y:S02]  /*9f60*/  @!P0 SYNCS.PHASECHK.TRANS64 P0, [R0+URZ], R3 ;  /* 0x00000003000085a7 */ /* 0x000ee400080010ff */
[----:B---3--:R-:W-:Y:S05]  /*9f70*/  @!P0 BRA `(.L_x_229) ;  /* 0xfffffffc00f08947 */ /* 0x008fea000383ffff */
[----:B------:R-:W-:Y:S05]  /*9f80*/  BRA `(.L_x_230) ;  /* 0xffffffa000e87947 */ /* 0x000fea000383ffff */
.L_x_82:
[----:B------:R-:W-:-:S07]  /*9f90*/  MOV R0, UR5 ;  /* 0x0000000500007c02 */ /* 0x000fce0008000f00 */
.L_x_231:
[----:B-1----:R1:W3:Y:S02]  /*9fa0*/  SYNCS.PHASECHK.TRANS64.TRYWAIT P0, [R0+URZ], R3 ;  /* 0x00000003000075a7 */ /* 0x0022e400080011ff */
[----:B---3--:R-:W-:Y:S05]  /*9fb0*/  @!P0 NANOSLEEP.SYNCS 0x989680 ;  /* 0x009896800000895d */ /* 0x008fea0003900000 */
[----:B------:R-:W3:Y:S02]  /*9fc0*/  @!P0 SYNCS.PHASECHK.TRANS64 P0, [R0+URZ], R3 ;  /* 0x00000003000085a7 */ /* 0x000ee400080010ff */
[----:B---3--:R-:W-:Y:S05]  /*9fd0*/  @!P0 BRA `(.L_x_231) ;  /* 0xfffffffc00f08947 */ /* 0x008fea000383ffff */
[----:B------:R-:W-:Y:S05]  /*9fe0*/  BRA `(.L_x_232) ;  /* 0xffffffa000f47947 */ /* 0x000fea000383ffff */
.L_x_83:
[----:B------:R-:W-:-:S07]  /*9ff0*/  MOV R0, UR5 ;  /* 0x0000000500007c02 */ /* 0x000fce0008000f00 */
.L_x_233:
[----:B-1----:R1:W3:Y:S02]  /*a000*/  SYNCS.PHASECHK.TRANS64.TRYWAIT P0, [R0+URZ], R3 ;  /* 0x00000003000075a7 */ /* 0x0022e400080011ff */
[----:B---3--:R-:W-:Y:S05]  /*a010*/  @!P0 NANOSLEEP.SYNCS 0x989680 ;  /* 0x009896800000895d */ /* 0x008fea0003900000 */
[----:B------:R-:W3:Y:S02]  /*a020*/  @!P0 SYNCS.PHASECHK.TRANS64 P0, [R0+URZ], R3 ;  /* 0x00000003000085a7 */ /* 0x000ee400080010ff */
[----:B---3--:R-:W-:Y:S05]  /*a030*/  @!P0 BRA `(.L_x_233) ;  /* 0xfffffffc00f08947 */ /* 0x008fea000383ffff */
[----:B------:R-:W-:Y:S05]  /*a040*/  BRA `(.L_x_234) ;  /* 0xffffffa400007947 */ /* 0x000fea000383ffff */
.L_x_86:
[----:B--2---:R2:W3:Y:S02]  /*a050*/  SYNCS.PHASECHK.TRANS64.TRYWAIT P0, [R2+URZ+0x310], R4 ;  /* 0x00031004020075a7 */ /* 0x0044e400080011ff */
[----:B---3--:R-:W-:Y:S05]  /*a060*/  @!P0 NANOSLEEP.SYNCS 0x989680 ;  /* 0x009896800000895d */ /* 0x008fea0003900000 */
[----:B------:R-:W3:Y:S02]  /*a070*/  @!P0 SYNCS.PHASECHK.TRANS64 P0, [R2+URZ+0x310], R4 ;  /* 0x00031004020085a7 */ /* 0x000ee400080010ff */
[----:B---3--:R-:W-:Y:S05]  /*a080*/  @!P0 BRA `(.L_x_86) ;  /* 0xfffffffc00f08947 */ /* 0x008fea000383ffff */
[----:B------:R-:W-:Y:S05]  /*a090*/  BRA `(.L_x_235) ;  /* 0xffffffa400647947 */ /* 0x000fea000383ffff */
.L_x_87:
[----:B------:R-:W-:-:S07]  /*a0a0*/  MOV R2, UR4 ;  /* 0x0000000400027c02 */ /* 0x000fce0008000f00 */
.L_x_236:
[----:B--2---:R2:W3:Y:S02]  /*a0b0*/  SYNCS.PHASECHK.TRANS64.TRYWAIT P0, [R2+URZ+0x2c0], R5 ;  /* 0x0002c005020075a7 */ /* 0x0044e400080011ff */
[----:B---3--:R-:W-:Y:S05]  /*a0c0*/  @!P0 NANOSLEEP.SYNCS 0x989680 ;  /* 0x009896800000895d */ /* 0x008fea0003900000 */
[----:B------:R-:W3:Y:S02]  /*a0d0*/  @!P0 SYNCS.PHASECHK.TRANS64 P0, [R2+URZ+0x2c0], R5 ;  /* 0x0002c005020085a7 */ /* 0x000ee400080010ff */
[----:B---3--:R-:W-:Y:S05]  /*a0e0*/  @!P0 BRA `(.L_x_236) ;  /* 0xfffffffc00f08947 */ /* 0x008fea000383ffff */
[----:B------:R-:W-:Y:S05]  /*a0f0*/  BRA `(.L_x_237) ;  /* 0xffffffa400747947 */ /* 0x000fea000383ffff */
.L_x_88:
[----:B--2---:R2:W3:Y:S02]  /*a100*/  SYNCS.PHASECHK.TRANS64.TRYWAIT P1, [R2+URZ+0x2b0], R4 ;  /* 0x0002b004020075a7 */ /* 0x0044e400080211ff */
[----:B---3--:R-:W-:Y:S05]  /*a110*/  @!P1 NANOSLEEP.SYNCS 0x989680 ;  /* 0x009896800000995d */ /* 0x008fea0003900000 */
[----:B------:R-:W3:Y:S02]  /*a120*/  @!P1 SYNCS.PHASECHK.TRANS64 P1, [R2+URZ+0x2b0], R4 ;  /* 0x0002b004020095a7 */ /* 0x000ee400080210ff */
[----:B---3--:R-:W-:Y:S05]  /*a130*/  @!P1 BRA `(.L_x_88) ;  /* 0xfffffffc00f09947 */ /* 0x008fea000383ffff */
[----:B------:R-:W-:Y:S05]  /*a140*/  BRA `(.L_x_238) ;  /* 0xffffffa400a47947 */ /* 0x000fea000383ffff */
.L_x_91:
[----:B------:R-:W-:-:S07]  /*a150*/  MOV R0, UR4 ;  /* 0x0000000400007c02 */ /* 0x000fce0008000f00 */
.L_x_239:
[----:B--2---:R2:W3:Y:S02]  /*a160*/  SYNCS.PHASECHK.TRANS64.TRYWAIT P0, [R0+URZ+0x2c0], R2 ;  /* 0x0002c002000075a7 */ /* 0x0044e400080011ff */
[----:B---3--:R-:W-:Y:S05]  /*a170*/  @!P0 NANOSLEEP.SYNCS 0x989680 ;  /* 0x009896800000895d */ /* 0x008fea0003900000 */
[----:B------:R-:W3:Y:S02]  /*a180*/  @!P0 SYNCS.PHASECHK.TRANS64 P0, [R0+URZ+0x2c0], R2 ;  /* 0x0002c002000085a7 */ /* 0x000ee400080010ff */
[----:B---3--:R-:W-:Y:S05]  /*a190*/  @!P0 BRA `(.L_x_239) ;  /* 0xfffffffc00f08947 */ /* 0x008fea000383ffff */
[----:B------:R-:W-:Y:S05]  /*a1a0*/  BRA `(.L_x_90) ;  /* 0xffffffa400f87947 */ /* 0x000fea000383ffff */
.L_x_100:
[----:B--2---:R-:W-:-:S04]  /*a1b0*/  MOV R5, UR5 ;  /* 0x0000000500057c02 */ /* 0x004fc80008000f00 */
[----:B------:R2:W3:Y:S03]  /*a1c0*/  SYNCS.PHASECHK.TRANS64.TRYWAIT P0, [R5+URZ+0x8], R6 ;  /* 0x00000806050075a7 */ /* 0x0004e600080011ff */
[----:B---3--:R-:W-:Y:S05]  /*a1d0*/  @!P0 NANOSLEEP.SYNCS 0x989680 ;  /* 0x009896800000895d */ /* 0x008fea0003900000 */
[----:B------:R-:W3:Y:S02]  /*a1e0*/  @!P0 SYNCS.PHASECHK.TRANS64 P0, [R5+URZ+0x8], R6 ;  /* 0x00000806050085a7 */ /* 0x000ee400080010ff */
[----:B---3--:R-:W-:Y:S05]  /*a1f0*/  @!P0 BRA `(.L_x_100) ;  /* 0xfffffffc00ec8947 */ /* 0x008fea000383ffff */
[----:B------:R-:W-:Y:S05]  /*a200*/  BRA `(.L_x_99) ;  /* 0xffffffa800b07947 */ /* 0x000fea000383ffff */
.L_x_102:
[----:B------:R-:W-:Y:S01]  /*a210*/  BSSY B0, `(.L_x_240) ;  /* 0x0000006000007945 */ /* 0x000fe20003800000 */
[----:B------:R-:W-:-:S07]  /*a220*/  MOV R15, 0xffffffff ;  /* 0xffffffff000f7802 */ /* 0x000fce0000000f00 */
[----:B-12--5:R-:W-:Y:S05]  /*a230*/  WARPSYNC.COLLECTIVE R15, `(.L_x_241) ;  /* 0x000000000f0c7348 */ /* 0x026fea0003c00000 */
[----:B------:R-:W-:Y:S02]  /*a240*/  ELECT P6, UR79, PT ;  /* 0x00000000004f782f */ /* 0x000fe400038c0000 */
[----:B------:R-:W-:Y:S01]  /*a250*/  MOV R14, UR79 ;  /* 0x0000004f000e7c02 */ /* 0x000fe20008000f00 */
[----:B-12--5:R-:W-:Y:S10]  /*a260*/  ENDCOLLECTIVE ;  /* 0x000000000000791b */ /* 0x026ff40003800000 */
.L_x_241:
[----:B------:R-:W-:Y:S05]  /*a270*/  BSYNC B0 ;  /* 0x0000000000007941 */ /* 0x000fea0003800000 */
.L_x_240:
[----:B------:R-:W-:Y:S01]  /*a280*/  PLOP3.LUT P0, PT, P6, PT, PT, 0x80, 0x8 ;  /* 0x000000000008781c */ /* 0x000fe2000370f070 */
[----:B------:R-:W-:-:S12]  /*a290*/  BRA `(.L_x_242) ;  /* 0xffffffa800dc7947 */ /* 0x000fd8000383ffff */
.L_x_104:
[----:B--2---:R-:W-:-:S04]  /*a2a0*/  MOV R0, UR5 ;  /* 0x0000000500007c02 */ /* 0x004fc80008000f00 */
[----:B------:R2:W3:Y:S03]  /*a2b0*/  SYNCS.PHASECHK.TRANS64.TRYWAIT P0, [R0+URZ+0x8], R4 ;  /* 0x00000804000075a7 */ /* 0x0004e600080011ff */
[----:B---3--:R-:W-:Y:S05]  /*a2c0*/  @!P0 NANOSLEEP.SYNCS 0x989680 ;  /* 0x009896800000895d */ /* 0x008fea0003900000 */
[----:B------:R-:W3:Y:S02]  /*a2d0*/  @!P0 SYNCS.PHASECHK.TRANS64 P0, [R0+URZ+0x8], R4 ;  /* 0x00000804000085a7 */ /* 0x000ee400080010ff */
[----:B---3--:R-:W-:Y:S05]  /*a2e0*/  @!P0 BRA `(.L_x_104) ;  /* 0xfffffffc00ec8947 */ /* 0x008fea000383ffff */
[----:B------:R-:W-:Y:S05]  /*a2f0*/  BRA `(.L_x_103) ;  /* 0xffffffa800e07947 */ /* 0x000fea000383ffff */
.L_x_105:
[----:B-1----:R1:W2:Y:S02]  /*a300*/  SYNCS.PHASECHK.TRANS64.TRYWAIT P0, [R0+URZ+0x2b0], R4 ;  /* 0x0002b004000075a7 */ /* 0x0022a400080011ff */
[----:B--2---:R-:W-:Y:S05]  /*a310*/  @!P0 NANOSLEEP.SYNCS 0x989680 ;  /* 0x009896800000895d */ /* 0x004fea0003900000 */
[----:B------:R-:W2:Y:S02]  /*a320*/  @!P0 SYNCS.PHASECHK.TRANS64 P0, [R0+URZ+0x2b0], R4 ;  /* 0x0002b004000085a7 */ /* 0x000ea400080010ff */
[----:B--2---:R-:W-:Y:S05]  /*a330*/  @!P0 BRA `(.L_x_105) ;  /* 0xfffffffc00f08947 */ /* 0x004fea000383ffff */
[----:B------:R-:W-:Y:S05]  /*a340*/  BRA `(.L_x_243) ;  /* 0xffffffac00b47947 */ /* 0x000fea000383ffff */
.L_x_107:
[----:B------:R-:W-:-:S07]  /*a350*/  MOV R0, UR19 ;  /* 0x0000001300007c02 */ /* 0x000fce0008000f00 */
.L_x_244:
[----:B-1----:R1:W2:Y:S02]  /*a360*/  SYNCS.PHASECHK.TRANS64.TRYWAIT P0, [R0+URZ+0x2f0], R4 ;  /* 0x0002f004000075a7 */ /* 0x0022a400080011ff */
[----:B--2---:R-:W-:Y:S05]  /*a370*/  @!P0 NANOSLEEP.SYNCS 0x989680 ;  /* 0x009896800000895d */ /* 0x004fea0003900000 */
[----:B------:R-:W2:Y:S02]  /*a380*/  @!P0 SYNCS.PHASECHK.TRANS64 P0, [R0+URZ+0x2f0], R4 ;  /* 0x0002f004000085a7 */ /* 0x000ea400080010ff */
[----:B--2---:R-:W-:Y:S05]  /*a390*/  @!P0 BRA `(.L_x_244) ;  /* 0xfffffffc00f08947 */ /* 0x004fea000383ffff */
[----:B------:R-:W-:Y:S05]  /*a3a0*/  BRA `(.L_x_245) ;  /* 0xffffffac00fc7947 */ /* 0x000fea000383ffff */
.L_x_110:
[----:B------:R-:W-:Y:S07]  /*a3b0*/  MOV R0, UR6 ;  /* 0x0000000600007c02 */ /* 0x000fee0008000f00 */
.L_x_246:
[----:B-1----:R1:W2:Y:S02]  /*a3c0*/  SYNCS.PHASECHK.TRANS64.TRYWAIT P0, [R0+URZ], R4 ;  /* 0x00000004000075a7 */ /* 0x0022a400080011ff */
[----:B--2---:R-:W-:Y:S05]  /*a3d0*/  @!P0 NANOSLEEP.SYNCS 0x989680 ;  /* 0x009896800000895d */ /* 0x004fea0003900000 */
[----:B------:R-:W2:Y:S02]  /*a3e0*/  @!P0 SYNCS.PHASECHK.TRANS64 P0, [R0+URZ], R4 ;  /* 0x00000004000085a7 */ /* 0x000ea400080010ff */
[----:B--2---:R-:W-:Y:S05]  /*a3f0*/  @!P0 BRA `(.L_x_246) ;  /* 0xfffffffc00f08947 */ /* 0x004fea000383ffff */
[----:B------:R-:W-:Y:S05]  /*a400*/  BRA `(.L_x_109) ;  /* 0xffffffb000147947 */ /* 0x000fea000383ffff */
.L_x_114:
[----:B-1----:R-:W-:-:S07]  /*a410*/  MOV R0, UR4 ;  /* 0x0000000400007c02 */ /* 0x002fce0008000f00 */
.L_x_247:
[----:B-1----:R1:W2:Y:S02]  /*a420*/  SYNCS.PHASECHK.TRANS64.TRYWAIT P0, [R0+URZ], R2 ;  /* 0x00000002000075a7 */ /* 0x0022a400080011ff */
[----:B--2---:R-:W-:Y:S05]  /*a430*/  @!P0 NANOSLEEP.SYNCS 0x989680 ;  /* 0x009896800000895d */ /* 0x004fea0003900000 */
[----:B------:R-:W2:Y:S02]  /*a440*/  @!P0 SYNCS.PHASECHK.TRANS64 P0, [R0+URZ], R2 ;  /* 0x00000002000085a7 */ /* 0x000ea400080010ff */
[----:B--2---:R-:W-:Y:S05]  /*a450*/  @!P0 BRA `(.L_x_247) ;  /* 0xfffffffc00f08947 */ /* 0x004fea000383ffff */
[----:B------:R-:W-:Y:S05]  /*a460*/  BRA `(.L_x_248) ;  /* 0xffffffb000cc7947 */ /* 0x000fea000383ffff */
.L_x_115:
[----:B------:R-:W-:-:S07]  /*a470*/  MOV R0, UR5 ;  /* 0x0000000500007c02 */ /* 0x000fce0008000f00 */
.L_x_249:
[----:B-1----:R1:W2:Y:S02]  /*a480*/  SYNCS.PHASECHK.TRANS64.TRYWAIT P0, [R0+URZ], R3 ;  /* 0x00000003000075a7 */ /* 0x0022a400080011ff */
[----:B--2---:R-:W-:Y:S05]  /*a490*/  @!P0 NANOSLEEP.SYNCS 0x989680 ;  /* 0x009896800000895d */ /* 0x004fea0003900000 */
[----:B------:R-:W2:Y:S02]  /*a4a0*/  @!P0 SYNCS.PHASECHK.TRANS64 P0, [R0+URZ], R3 ;  /* 0x00000003000085a7 */ /* 0x000ea400080010ff */
[----:B--2---:R-:W-:Y:S05]  /*a4b0*/  @!P0 BRA `(.L_x_249) ;  /* 0xfffffffc00f08947 */ /* 0x004fea000383ffff */
[----:B------:R-:W-:Y:S05]  /*a4c0*/  BRA `(.L_x_250) ;  /* 0xffffffb000d87947 */ /* 0x000fea000383ffff */
.L_x_116:
[----:B------:R-:W-:-:S07]  /*a4d0*/  MOV R0, UR5 ;  /* 0x0000000500007c02 */ /* 0x000fce0008000f00 */
.L_x_251:
[----:B-1----:R1:W2:Y:S02]  /*a4e0*/  SYNCS.PHASECHK.TRANS64.TRYWAIT P0, [R0+URZ], R3 ;  /* 0x00000003000075a7 */ /* 0x0022a400080011ff */
[----:B--2---:R-:W-:Y:S05]  /*a4f0*/  @!P0 NANOSLEEP.SYNCS 0x989680 ;  /* 0x009896800000895d */ /* 0x004fea0003900000 */
[----:B------:R-:W2:Y:S02]  /*a500*/  @!P0 SYNCS.PHASECHK.TRANS64 P0, [R0+URZ], R3 ;  /* 0x00000003000085a7 */ /* 0x000ea400080010ff */
[----:B--2---:R-:W-:Y:S05]  /*a510*/  @!P0 BRA `(.L_x_251) ;  /* 0xfffffffc00f08947 */ /* 0x004fea000383ffff */
[----:B------:R-:W-:Y:S05]  /*a520*/  BRA `(.L_x_252) ;  /* 0xffffffb000e47947 */ /* 0x000fea000383ffff */
.L_x_119:
[----:B------:R-:W-:-:S07]  /*a530*/  MOV R0, UR13 ;  /* 0x0000000d00007c02 */ /* 0x000fce0008000f00 */
.L_x_253:
[----:B-1----:R1:W2:Y:S02]  /*a540*/  SYNCS.PHASECHK.TRANS64.TRYWAIT P1, [R0+URZ+0x330], R2 ;  /* 0x00033002000075a7 */ /* 0x0022a400080211ff */
[----:B--2---:R-:W-:Y:S05]  /*a550*/  @!P1 NANOSLEEP.SYNCS 0x989680 ;  /* 0x009896800000995d */ /* 0x004fea0003900000 */
[----:B------:R-:W2:Y:S02]  /*a560*/  @!P1 SYNCS.PHASECHK.TRANS64 P1, [R0+URZ+0x330], R2 ;  /* 0x00033002000095a7 */ /* 0x000ea400080210ff */
[----:B--2---:R-:W-:Y:S05]  /*a570*/  @!P1 BRA `(.L_x_253) ;  /* 0xfffffffc00f09947 */ /* 0x004fea000383ffff */
[----:B------:R-:W-:Y:S05]  /*a580*/  BRA `(.L_x_254) ;  /* 0xffffffb400307947 */ /* 0x000fea000383ffff */
.L_x_124:
[----:B-1----:R1:W3:Y:S02]  /*a590*/  SYNCS.PHASECHK.TRANS64.TRYWAIT P0, [R3+URZ+0x2b0], R0 ;  /* 0x0002b000030075a7 */ /* 0x0022e400080011ff */
[----:B---3--:R-:W-:Y:S05]  /*a5a0*/  @!P0 NANOSLEEP.SYNCS 0x989680 ;  /* 0x009896800000895d */ /* 0x008fea0003900000 */
[----:B------:R-:W3:Y:S02]  /*a5b0*/  @!P0 SYNCS.PHASECHK.TRANS64 P0, [R3+URZ+0x2b0], R0 ;  /* 0x0002b000030085a7 */ /* 0x000ee400080010ff */
[----:B---3--:R-:W-:Y:S05]  /*a5c0*/  @!P0 BRA `(.L_x_124) ;  /* 0xfffffffc00f08947 */ /* 0x008fea000383ffff */
[----:B------:R-:W-:Y:S05]  /*a5d0*/  BRA `(.L_x_255) ;  /* 0xffffffb800607947 */ /* 0x000fea000383ffff */
.L_x_127:
[----:B-1----:R-:W-:Y:S07]  /*a5e0*/  MOV R0, UR17 ;  /* 0x0000001100007c02 */ /* 0x002fee0008000f00 */
.L_x_256:
[----:B-1----:R1:W3:Y:S02]  /*a5f0*/  SYNCS.PHASECHK.TRANS64.TRYWAIT P1, [R0+URZ+0x2a8], R3 ;  /* 0x0002a803000075a7 */ /* 0x0022e400080211ff */
[----:B---3--:R-:W-:Y:S05]  /*a600*/  @!P1 NANOSLEEP.SYNCS 0x989680 ;  /* 0x009896800000995d */ /* 0x008fea0003900000 */
[----:B------:R-:W3:Y:S02]  /*a610*/  @!P1 SYNCS.PHASECHK.TRANS64 P1, [R0+URZ+0x2a8], R3 ;  /* 0x0002a803000095a7 */ /* 0x000ee400080210ff */
[----:B---3--:R-:W-:Y:S05]  /*a620*/  @!P1 BRA `(.L_x_256) ;  /* 0xfffffffc00f09947 */ /* 0x008fea000383ffff */
[----:B------:R-:W-:Y:S05]  /*a630*/  BRA `(.L_x_126) ;  /* 0xffffffbc00d47947 */ /* 0x000fea000383ffff */
.L_x_130:
[----:B-1----:R-:W-:Y:S07]  /*a640*/  MOV R0, UR17 ;  /* 0x0000001100007c02 */ /* 0x002fee0008000f00 */
.L_x_257:
[----:B-1----:R1:W3:Y:S02]  /*a650*/  SYNCS.PHASECHK.TRANS64.TRYWAIT P0, [R0+URZ+0x298], R2 ;  /* 0x00029802000075a7 */ /* 0x0022e400080011ff */
[----:B---3--:R-:W-:Y:S05]  /*a660*/  @!P0 NANOSLEEP.SYNCS 0x989680 ;  /* 0x009896800000895d */ /* 0x008fea0003900000 */
[----:B------:R-:W3:Y:S02]  /*a670*/  @!P0 SYNCS.PHASECHK.TRANS64 P0, [R0+URZ+0x298], R2 ;  /* 0x00029802000085a7 */ /* 0x000ee400080010ff */
[----:B---3--:R-:W-:Y:S05]  /*a680*/  @!P0 BRA `(.L_x_257) ;  /* 0xfffffffc00f08947 */ /* 0x008fea000383ffff */
[----:B------:R-:W-:Y:S05]  /*a690*/  BRA `(.L_x_258) ;  /* 0xffffffc000287947 */ /* 0x000fea000383ffff */
.L_x_133:
[----:B--2---:R2:W3:Y:S02]  /*a6a0*/  SYNCS.PHASECHK.TRANS64.TRYWAIT P0, [R3+URZ+0x2b0], R0 ;  /* 0x0002b000030075a7 */ /* 0x0044e400080011ff */
[----:B---3--:R-:W-:Y:S05]  /*a6b0*/  @!P0 NANOSLEEP.SYNCS 0x989680 ;  /* 0x009896800000895d */ /* 0x008fea0003900000 */
[----:B------:R-:W3:Y:S02]  /*a6c0*/  @!P0 SYNCS.PHASECHK.TRANS64 P0, [R3+URZ+0x2b0], R0 ;  /* 0x0002b000030085a7 */ /* 0x000ee400080010ff */
[----:B---3--:R-:W-:Y:S05]  /*a6d0*/  @!P0 BRA `(.L_x_133) ;  /* 0xfffffffc00f08947 */ /* 0x008fea000383ffff */
[----:B------:R-:W-:Y:S05]  /*a6e0*/  BRA `(.L_x_259) ;  /* 0xffffffc4006c7947 */ /* 0x000fea000383ffff */
.L_x_144:
[----:B-1----:R-:W-:Y:S04]  /*a6f0*/  MOV R0, UR44 ;  /* 0x0000002c00007c02 */ /* 0x002fe80008000f00 */
[----:B------:R1:W2:Y:S03]  /*a700*/  SYNCS.PHASECHK.TRANS64.TRYWAIT P1, [R0+URZ+0x290], R3 ;  /* 0x00029003000075a7 */ /* 0x0002a600080211ff */
[----:B--2---:R-:W-:Y:S05]  /*a710*/  @!P1 NANOSLEEP.SYNCS 0x989680 ;  /* 0x009896800000995d */ /* 0x004fea0003900000 */
[----:B------:R-:W2:Y:S02]  /*a720*/  @!P1 SYNCS.PHASECHK.TRANS64 P1, [R0+URZ+0x290], R3 ;  /* 0x00029003000095a7 */ /* 0x000ea400080210ff */
[----:B--2---:R-:W-:Y:S05]  /*a730*/  @!P1 BRA `(.L_x_144) ;  /* 0xfffffffc00ec9947 */ /* 0x004fea000383ffff */
[----:B------:R-:W-:Y:S05]  /*a740*/  BRA `(.L_x_143) ;  /* 0xffffffd000c07947 */ /* 0x000fea000383ffff */
.L_x_146:
[----:B------:R1:W1:Y:S02]  /*a750*/  SYNCS.PHASECHK.TRANS64.TRYWAIT P1, [R143+URZ+0x2d0], R4 ;  /* 0x0002d0048f0075a7 */ /* 0x00026400080211ff */
[----:B-1----:R-:W-:Y:S05]  /*a760*/  @!P1 NANOSLEEP.SYNCS 0x989680 ;  /* 0x009896800000995d */ /* 0x002fea0003900000 */
[----:B------:R-:W1:Y:S02]  /*a770*/  @!P1 SYNCS.PHASECHK.TRANS64 P1, [R143+URZ+0x2d0], R4 ;  /* 0x0002d0048f0095a7 */ /* 0x000e6400080210ff */
[----:B-1----:R-:W-:Y:S05]  /*a780*/  @!P1 BRA `(.L_x_146) ;  /* 0xfffffffc00f09947 */ /* 0x002fea000383ffff */
[----:B------:R-:W-:Y:S05]  /*a790*/  BRA `(.L_x_145) ;  /* 0xffffffd400087947 */ /* 0x000fea000383ffff */
        .weak           $__internal_0_$__cuda_sm10x_tcgen05_guardrail_trap_col_being_dealloced_not_returned_by_alloc
        .type           $__internal_0_$__cuda_sm10x_tcgen05_guardrail_trap_col_being_dealloced_not_returned_by_alloc,@function
        .size           $__internal_0_$__cuda_sm10x_tcgen05_guardrail_trap_col_being_dealloced_not_returned_by_alloc,($__internal_1_$__cuda_sm10x_tcgen05_guardrail_trap_phase_invalid_during_alloc - $__internal_0_$__cuda_sm10x_tcgen05_guardrail_trap_col_being_dealloced_not_returned_by_alloc)
$__internal_0_$__cuda_sm10x_tcgen05_guardrail_trap_col_being_dealloced_not_returned_by_alloc:
[----:B------:R-:W-:Y:S05]  /*a7a0*/  BPT.TRAP 0x1 ;  /* 0x000000040000795c */ /* 0x000fea0000300000 */
[----:B------:R-:W-:-:S04]  /*a7b0*/  HFMA2 R3, -RZ, RZ, 0, 0 ;  /* 0x00000000ff037431 */ /* 0x000fc800000001ff */
[----:B------:R-:W-:Y:S05]  /*a7c0*/  RET.REL.NODEC R2 `(_ZN7cutlass13device_kernelINS_4gemm6kernel13GemmUniversalIN4cute5tupleIJiiiiEEENS1_10collective13CollectiveMmaINS1_35MainloopSm100TmaUmmaWarpSpecializedILi41ELi2ELi4ENS5_IJNS4_1CILi8EEENSA_ILi1EEESC_EEEEENS5_IJNSA_ILi256EEENSA_ILi64EEENSA_ILi32EEEEEENS_12float_e4m3_tENS5_IJlSC_lEEESJ_SK_NS4_8TiledMMAINS4_8MMA_AtomIJNS4_10MMA_TraitsINS4_25SM100_MMA_F8F6F4_2x1SM_SSEJSJ_SJ_fSF_SG_NS4_17integral_constantINS4_4UMMA5MajorELSR_0EEESS_NSP_INSQ_7ScaleInELST_0EEESU_EEEEEENS4_6LayoutINS5_IJSC_SC_SC_EEENS5_IJNSA_ILi0EEESZ_SZ_EEEEENS5_IJNS4_10UnderscoreES12_S12_EEEEENS4_18SM100_TMA_2SM_LOADENS4_14ComposedLayoutINS4_7SwizzleILi1ELi4ELi3EEENS4_18smem_ptr_flag_bitsILi8EEENSX_INS5_IJSB_SH_EEENS5_IJSH_SC_EEEEEEEvNS4_8identityENS4_28SM100_TMA_2SM_LOAD_MULTICASTES1E_vS1F_EENS_8epilogue10collective18CollectiveEpilogueINS1I_23Sm100TmaWarpSpecializedILi1ELi1ELi64ELb0ELb0EEEJNS5_IJNSA_ILi128EEESG_SH_EEENS5_IJNSX_IS1N_SC_EENSX_ISG_SC_EEEEESJ_SK_SJ_SK_NS1I_6fusion15FusionCallbacksIS1M_NS1S_17LinearCombinationISJ_fSJ_fLNS_15FloatRoundStyleE2EEES1O_S1R_JEEENS4_5SM1004TMEM4LOAD26SM100_TMEM_LOAD_32dp32b64xENS4_13SM90_TMA_LOADENS16_INS17_ILi2ELi4ELi3EEES1A_NSX_INS5_IJSB_SG_EEENS5_IJSG_SC_EEEEEEENS4_39AutoVectorizingCopyWithAssumedAlignmentILi128EEENS4_14SM90_TMA_STOREES27_S29_S29_EEEvvEEEEvNT_6ParamsE) ;  /* 0xffffff58020c7950 */ /* 0x000fea0003c3ffff */
        .weak           $__internal_1_$__cuda_sm10x_tcgen05_guardrail_trap_phase_invalid_during_alloc
        .type           $__internal_1_$__cuda_sm10x_tcgen05_guardrail_trap_phase_invalid_during_alloc,@function
        .size           $__internal_1_$__cuda_sm10x_tcgen05_guardrail_trap_phase_invalid_during_alloc,($__internal_2_$__cuda_sm10x_tcgen05_guardrail_trap_unallocated_columns_being_dealloced - $__internal_1_$__cuda_sm10x_tcgen05_guardrail_trap_phase_invalid_during_alloc)
$__internal_1_$__cuda_sm10x_tcgen05_guardrail_trap_phase_invalid_during_alloc:
[----:B------:R-:W-:Y:S05]  /*a7d0*/  BPT.TRAP 0x1 ;  /* 0x000000040000795c */ /* 0x000fea0000300000 */
[----:B------:R-:W-:-:S04]  /*a7e0*/  MOV R5, 0x0 ;  /* 0x0000000000057802 */ /* 0x000fc80000000f00 */
[----:B------:R-:W-:Y:S05]  /*a7f0*/  RET.REL.NODEC R4 `(_ZN7cutlass13device_kernelINS_4gemm6kernel13GemmUniversalIN4cute5tupleIJiiiiEEENS1_10collective13CollectiveMmaINS1_35MainloopSm100TmaUmmaWarpSpecializedILi41ELi2ELi4ENS5_IJNS4_1CILi8EEENSA_ILi1EEESC_EEEEENS5_IJNSA_ILi256EEENSA_ILi64EEENSA_ILi32EEEEEENS_12float_e4m3_tENS5_IJlSC_lEEESJ_SK_NS4_8TiledMMAINS4_8MMA_AtomIJNS4_10MMA_TraitsINS4_25SM100_MMA_F8F6F4_2x1SM_SSEJSJ_SJ_fSF_SG_NS4_17integral_constantINS4_4UMMA5MajorELSR_0EEESS_NSP_INSQ_7ScaleInELST_0EEESU_EEEEEENS4_6LayoutINS5_IJSC_SC_SC_EEENS5_IJNSA_ILi0EEESZ_SZ_EEEEENS5_IJNS4_10UnderscoreES12_S12_EEEEENS4_18SM100_TMA_2SM_LOADENS4_14ComposedLayoutINS4_7SwizzleILi1ELi4ELi3EEENS4_18smem_ptr_flag_bitsILi8EEENSX_INS5_IJSB_SH_EEENS5_IJSH_SC_EEEEEEEvNS4_8identityENS4_28SM100_TMA_2SM_LOAD_MULTICASTES1E_vS1F_EENS_8epilogue10collective18CollectiveEpilogueINS1I_23Sm100TmaWarpSpecializedILi1ELi1ELi64ELb0ELb0EEEJNS5_IJNSA_ILi128EEESG_SH_EEENS5_IJNSX_IS1N_SC_EENSX_ISG_SC_EEEEESJ_SK_SJ_SK_NS1I_6fusion15FusionCallbacksIS1M_NS1S_17LinearCombinationISJ_fSJ_fLNS_15FloatRoundStyleE2EEES1O_S1R_JEEENS4_5SM1004TMEM4LOAD26SM100_TMEM_LOAD_32dp32b64xENS4_13SM90_TMA_LOADENS16_INS17_ILi2ELi4ELi3EEES1A_NSX_INS5_IJSB_SG_EEENS5_IJSG_SC_EEEEEEENS4_39AutoVectorizingCopyWithAssumedAlignmentILi128EEENS4_14SM90_TMA_STOREES27_S29_S29_EEEvvEEEEvNT_6ParamsE) ;  /* 0xffffff5804007950 */ /* 0x000fea0003c3ffff */
        .weak           $__internal_2_$__cuda_sm10x_tcgen05_guardrail_trap_unallocated_columns_being_dealloced
        .type           $__internal_2_$__cuda_sm10x_tcgen05_guardrail_trap_unallocated_columns_being_dealloced,@function
        .size           $__internal_2_$__cuda_sm10x_tcgen05_guardrail_trap_unallocated_columns_being_dealloced,(.L_x_261 - $__internal_2_$__cuda_sm10x_tcgen05_guardrail_trap_unallocated_columns_being_dealloced)
$__internal_2_$__cuda_sm10x_tcgen05_guardrail_trap_unallocated_columns_being_dealloced:
[----:B------:R-:W-:Y:S05]  /*a800*/  BPT.TRAP 0x1 ;  /* 0x000000040000795c */ /* 0x000fea0000300000 */
[----:B------:R-:W-:-:S04]  /*a810*/  HFMA2 R3, -RZ, RZ, 0, 0 ;  /* 0x00000000ff037431 */ /* 0x000fc800000001ff */
[----:B------:R-:W-:Y:S05]  /*a820*/  RET.REL.NODEC R2 `(_ZN7cutlass13device_kernelINS_4gemm6kernel13GemmUniversalIN4cute5tupleIJiiiiEEENS1_10collective13CollectiveMmaINS1_35MainloopSm100TmaUmmaWarpSpecializedILi41ELi2ELi4ENS5_IJNS4_1CILi8EEENSA_ILi1EEESC_EEEEENS5_IJNSA_ILi256EEENSA_ILi64EEENSA_ILi32EEEEEENS_12float_e4m3_tENS5_IJlSC_lEEESJ_SK_NS4_8TiledMMAINS4_8MMA_AtomIJNS4_10MMA_TraitsINS4_25SM100_MMA_F8F6F4_2x1SM_SSEJSJ_SJ_fSF_SG_NS4_17integral_constantINS4_4UMMA5MajorELSR_0EEESS_NSP_INSQ_7ScaleInELST_0EEESU_EEEEEENS4_6LayoutINS5_IJSC_SC_SC_EEENS5_IJNSA_ILi0EEESZ_SZ_EEEEENS5_IJNS4_10UnderscoreES12_S12_EEEEENS4_18SM100_TMA_2SM_LOADENS4_14ComposedLayoutINS4_7SwizzleILi1ELi4ELi3EEENS4_18smem_ptr_flag_bitsILi8EEENSX_INS5_IJSB_SH_EEENS5_IJSH_SC_EEEEEEEvNS4_8identityENS4_28SM100_TMA_2SM_LOAD_MULTICASTES1E_vS1F_EENS_8epilogue10collective18CollectiveEpilogueINS1I_23Sm100TmaWarpSpecializedILi1ELi1ELi64ELb0ELb0EEEJNS5_IJNSA_ILi128EEESG_SH_EEENS5_IJNSX_IS1N_SC_EENSX_ISG_SC_EEEEESJ_SK_SJ_SK_NS1I_6fusion15FusionCallbacksIS1M_NS1S_17LinearCombinationISJ_fSJ_fLNS_15FloatRoundStyleE2EEES1O_S1R_JEEENS4_5SM1004TMEM4LOAD26SM100_TMEM_LOAD_32dp32b64xENS4_13SM90_TMA_LOADENS16_INS17_ILi2ELi4ELi3EEES1A_NSX_INS5_IJSB_SG_EEENS5_IJSG_SC_EEEEEEENS4_39AutoVectorizingCopyWithAssumedAlignmentILi128EEENS4_14SM90_TMA_STOREES27_S29_S29_EEEvvEEEEvNT_6ParamsE) ;  /* 0xffffff5402f47950 */ /* 0x000fea0003c3ffff */
.L_x_260:
[----:B------:R-:W-:-:S00]  /*a830*/  BRA `(.L_x_260) ;  /* 0xfffffffc00fc7947 */ /* 0x000fc0000383ffff */
[----:B------:R-:W-:-:S00]  /*a840*/  NOP ;  /* 0x0000000000007918 */ /* 0x000fc00000000000 */
        /* <DEDUP_REMOVED lines=11> */
.L_x_261:


//--------------------- .nv.global.init           --------------------------
	.section	.nv.global.init,"aw",@progbits
.nv.global.init:
	.type		$str$27,@object
	.size		$str$27,($str$28 - $str$27)
$str$27:
        /*0000*/ 	.byte	0x28, 0x61, 0x64, 0x64, 0x72, 0x65, 0x73, 0x73, 0x20, 0x26, 0x20, 0x6d, 0x61, 0x73, 0x6b, 0x29
        /*0010*/ 	.byte	0x20, 0x3d, 0x3d, 0x20, 0x30, 0x00
	.type		$str$28,@object
	.size		$str$28,($str$26 - $str$28)
$str$28:
        /*0016*/ 	.byte	0x2f, 0x74, 0x6d, 0x70, 0x2f, 0x63, 0x75, 0x74, 0x6c, 0x61, 0x73, 0x73, 0x5f, 0x73, 0x77, 0x65
        /*0026*/ 	.byte	0x65, 0x70, 0x5f, 0x73, 0x72, 0x63, 0x2f, 0x69, 0x6e, 0x63, 0x6c, 0x75, 0x64, 0x65, 0x2f, 0x63
        /*0036*/ 	.byte	0x75, 0x74, 0x65, 0x2f, 0x70, 0x6f, 0x69, 0x6e, 0x74, 0x65, 0x72, 0x5f, 0x66, 0x6c, 0x61, 0x67
        /*0046*/ 	.byte	0x67, 0x65, 0x64, 0x2e, 0x68, 0x70, 0x70, 0x00
	.type		$str$26,@object
	.size		$str$26,($str$25 - $str$26)
$str$26:
        /*004e*/ 	.byte	0x2f, 0x74, 0x6d, 0x70, 0x2f, 0x63, 0x75, 0x74, 0x6c, 0x61, 0x73, 0x73, 0x5f, 0x73, 0x77, 0x65
        /*005e*/ 	.byte	0x65, 0x70, 0x5f, 0x73, 0x72, 0x63, 0x2f, 0x69, 0x6e, 0x63, 0x6c, 0x75, 0x64, 0x65, 0x2f, 0x63
        /*006e*/ 	.byte	0x75, 0x74, 0x65, 0x2f, 0x61, 0x74, 0x6f, 0x6d, 0x2f, 0x63, 0x6f, 0x70, 0x79, 0x5f, 0x74, 0x72
        /*007e*/ 	.byte	0x61, 0x69, 0x74, 0x73, 0x5f, 0x73, 0x6d, 0x31, 0x30, 0x30, 0x2e, 0x68, 0x70, 0x70, 0x00
	.type		$str$25,@object
	.size		$str$25,(__unnamed_1 - $str$25)
$str$25:
        /*008d*/ 	.byte	0x28, 0x28, 0x75, 0x69, 0x6e, 0x74, 0x33, 0x32, 0x5f, 0x74, 0x28, 0x74, 0x68, 0x72, 0x65, 0x61
        /*009d*/ 	.byte	0x64, 0x49, 0x64, 0x78, 0x2e, 0x78, 0x29, 0x20, 0x2f, 0x20, 0x33, 0x32, 0x29, 0x20, 0x25, 0x20
        /*00ad*/ 	.byte	0x34, 0x29, 0x20, 0x3d, 0x3d, 0x20, 0x28, 0x28, 0x28, 0x74, 0x6d, 0x65, 0x6d, 0x5f, 0x61, 0x64
        /*00bd*/ 	.byte	0x64, 0x72, 0x20, 0x3e, 0x3e, 0x20, 0x31, 0x36, 0x29, 0x20, 0x2f, 0x20, 0x33, 0x32, 0x29, 0x20
        /*00cd*/ 	.byte	0x25, 0x20, 0x34, 0x29, 0x00
	.type		__unnamed_1,@object
	.size		__unnamed_1,(__unnamed_2 - __unnamed_1)
__unnamed_1:
        /*00d2*/ 	.byte	0x61, 0x75, 0x74, 0x6f, 0x20, 0x63, 0x75, 0x74, 0x65, 0x3a, 0x3a, 0x61, 0x73, 0x5f, 0x70, 0x6f
        /* <DEDUP_REMOVED lines=24> */
        /*0262*/ 	.byte	0x43, 0x3c, 0x38, 0x31, 0x39, 0x32, 0x3e, 0x3e, 0x3e, 0x3e, 0x5d, 0x00
	.type		__unnamed_2,@object
	.size		__unnamed_2,(.L_2 - __unnamed_2)
__unnamed_2:
        /* <DEDUP_REMOVED lines=42> */
        /*050e*/ 	.byte	0x3e, 0x3e, 0x3e, 0x3e, 0x5d, 0x00
.L_2:


//--------------------- .nv.shared._ZN7cutlass13device_kernelINS_4gemm6kernel13GemmUniversalIN4cute5tupleIJiiiiEEENS1_10collective13CollectiveMmaINS1_35MainloopSm100TmaUmmaWarpSpecializedILi41ELi2ELi4ENS5_IJNS4_1CILi8EEENSA_ILi1EEESC_EEEEENS5_IJNSA_ILi256EEENSA_ILi64EEENSA_ILi32EEEEEENS_12float_e4m3_tENS5_IJlSC_lEEESJ_SK_NS4_8TiledMMAINS4_8MMA_AtomIJNS4_10MMA_TraitsINS4_25SM100_MMA_F8F6F4_2x1SM_SSEJSJ_SJ_fSF_SG_NS4_17integral_constantINS4_4UMMA5MajorELSR_0EEESS_NSP_INSQ_7ScaleInELST_0EEESU_EEEEEENS4_6LayoutINS5_IJSC_SC_SC_EEENS5_IJNSA_ILi0EEESZ_SZ_EEEEENS5_IJNS4_10UnderscoreES12_S12_EEEEENS4_18SM100_TMA_2SM_LOADENS4_14ComposedLayoutINS4_7SwizzleILi1ELi4ELi3EEENS4_18smem_ptr_flag_bitsILi8EEENSX_INS5_IJSB_SH_EEENS5_IJSH_SC_EEEEEEEvNS4_8identityENS4_28SM100_TMA_2SM_LOAD_MULTICASTES1E_vS1F_EENS_8epilogue10collective18CollectiveEpilogueINS1I_23Sm100TmaWarpSpecializedILi1ELi1ELi64ELb0ELb0EEEJNS5_IJNSA_ILi128EEESG_SH_EEENS5_IJNSX_IS1N_SC_EENSX_ISG_SC_EEEEESJ_SK_SJ_SK_NS1I_6fusion15FusionCallbacksIS1M_NS1S_17LinearCombinationISJ_fSJ_fLNS_15FloatRoundStyleE2EEES1O_S1R_JEEENS4_5SM1004TMEM4LOAD26SM100_TMEM_LOAD_32dp32b64xENS4_13SM90_TMA_LOADENS16_INS17_ILi2ELi4ELi3EEES1A_NSX_INS5_IJSB_SG_EEENS5_IJSG_SC_EEEEEEENS4_39AutoVectorizingCopyWithAssumedAlignmentILi128EEENS4_14SM90_TMA_STOREES27_S29_S29_EEEvvEEEEvNT_6ParamsE --------------------------
	.section	.nv.shared._ZN7cutlass13device_kernelINS_4gemm6kernel13GemmUniversalIN4cute5tupleIJiiiiEEENS1_10collective13CollectiveMmaINS1_35MainloopSm100TmaUmmaWarpSpecializedILi41ELi2ELi4ENS5_IJNS4_1CILi8EEENSA_ILi1EEESC_EEEEENS5_IJNSA_ILi256EEENSA_ILi64EEENSA_ILi32EEEEEENS_12float_e4m3_tENS5_IJlSC_lEEESJ_SK_NS4_8TiledMMAINS4_8MMA_AtomIJNS4_10MMA_TraitsINS4_25SM100_MMA_F8F6F4_2x1SM_SSEJSJ_SJ_fSF_SG_NS4_17integral_constantINS4_4UMMA5MajorELSR_0EEESS_NSP_INSQ_7ScaleInELST_0EEESU_EEEEEENS4_6LayoutINS5_IJSC_SC_SC_EEENS5_IJNSA_ILi0EEESZ_SZ_EEEEENS5_IJNS4_10UnderscoreES12_S12_EEEEENS4_18SM100_TMA_2SM_LOADENS4_14ComposedLayoutINS4_7SwizzleILi1ELi4ELi3EEENS4_18smem_ptr_flag_bitsILi8EEENSX_INS5_IJSB_SH_EEENS5_IJSH_SC_EEEEEEEvNS4_8identityENS4_28SM100_TMA_2SM_LOAD_MULTICASTES1E_vS1F_EENS_8epilogue10collective18CollectiveEpilogueINS1I_23Sm100TmaWarpSpecializedILi1ELi1ELi64ELb0ELb0EEEJNS5_IJNSA_ILi128EEESG_SH_EEENS5_IJNSX_IS1N_SC_EENSX_ISG_SC_EEEEESJ_SK_SJ_SK_NS1I_6fusion15FusionCallbacksIS1M_NS1S_17LinearCombinationISJ_fSJ_fLNS_15FloatRoundStyleE2EEES1O_S1R_JEEENS4_5SM1004TMEM4LOAD26SM100_TMEM_LOAD_32dp32b64xENS4_13SM90_TMA_LOADENS16_INS17_ILi2ELi4ELi3EEES1A_NSX_INS5_IJSB_SG_EEENS5_IJSG_SC_EEEEEEENS4_39AutoVectorizingCopyWithAssumedAlignmentILi128EEENS4_14SM90_TMA_STOREES27_S29_S29_EEEvvEEEEvNT_6ParamsE,"aw",@nobits
	.sectionflags	@""
	.align	16
	.zero		1024


//--------------------- .nv.shared.reserved.0     --------------------------
	.section	.nv.shared.reserved.0,"aw",@nobits
	.weak		__nv_reservedSMEM_offset_0_alias
	.size		__nv_reservedSMEM_offset_0_alias, 0, 64
	.other		__nv_reservedSMEM_offset_0_alias,@"STO_CUDA_RESERVED_SHARED STV_DEFAULT"
__nv_reservedSMEM_offset_0_alias:
	.zero		0
.nv.shared.reserved.0:
	.zero		64
	.weak		__nv_reservedSMEM_tcgen05_partition
	.type		__nv_reservedSMEM_tcgen05_partition,@object
	.size		__nv_reservedSMEM_tcgen05_partition,(.L_0 - __nv_reservedSMEM_tcgen05_partition)
__nv_reservedSMEM_tcgen05_partition:
	.zero		32
.L_0:


//--------------------- .nv.global                --------------------------
	.section	.nv.global,"aw",@nobits
.nv.global:
	.type		_ZN40_INTERNAL_5e7ec2ce_4_k_cu_b59d70d7_332364cute1_E,@object
	.size		_ZN40_INTERNAL_5e7ec2ce_4_k_cu_b59d70d7_332364cute1_E,(_ZN40_INTERNAL_5e7ec2ce_4_k_cu_b59d70d7_332364cuda3std3__45__cpo6cbeginE - _ZN40_INTERNAL_5e7ec2ce_4_k_cu_b59d70d7_332364cute1_E)
_ZN40_INTERNAL_5e7ec2ce_4_k_cu_b59d70d7_332364cute1_E:
	.zero		1
	.type		_ZN40_INTERNAL_5e7ec2ce_4_k_cu_b59d70d7_332364cuda3std3__45__cpo6cbeginE,@object
	.size		_ZN40_INTERNAL_5e7ec2ce_4_k_cu_b59d70d7_332364cuda3std3__45__cpo6cbeginE,(_ZN40_INTERNAL_5e7ec2ce_4_k_cu_b59d70d7_332364cuda3std3__48in_placeE - _ZN40_INTERNAL_5e7ec2ce_4_k_cu_b59d70d7_332364cuda3std3__45__cpo6cbeginE)
_ZN40_INTERNAL_5e7ec2ce_4_k_cu_b59d70d7_332364cuda3std3__45__cpo6cbeginE:
	.zero		1
	.type		_ZN40_INTERNAL_5e7ec2ce_4_k_cu_b59d70d7_332364cuda3std3__48in_placeE,@object
	.size		_ZN40_INTERNAL_5e7ec2ce_4_k_cu_b59d70d7_332364cuda3std3__48in_placeE,(_ZN40_INTERNAL_5e7ec2ce_4_k_cu_b59d70d7_332364cuda3std6ranges3__45__cpo9iter_moveE - _ZN40_INTERNAL_5e7ec2ce_4_k_cu_b59d70d7_332364cuda3std3__48in_placeE)
_ZN40_INTERNAL_5e7ec2ce_4_k_cu_b59d70d7_332364cuda3std3__48in_placeE:
	.zero		1
	.type		_ZN40_INTERNAL_5e7ec2ce_4_k_cu_b59d70d7_332364cuda3std6ranges3__45__cpo9iter_moveE,@object
	.size		_ZN40_INTERNAL_5e7ec2ce_4_k_cu_b59d70d7_332364cuda3std6ranges3__45__cpo9iter_moveE,(_ZN40_INTERNAL_5e7ec2ce_4_k_cu_b59d70d7_332364cuda3std3__45__cpo5beginE - _ZN40_INTERNAL_5e7ec2ce_4_k_cu_b59d70d7_332364cuda3std6ranges3__45__cpo9iter_moveE)
_ZN40_INTERNAL_5e7ec2ce_4_k_cu_b59d70d7_332364cuda3std6ranges3__45__cpo9iter_moveE:
	.zero		1
	.type		_ZN40_INTERNAL_5e7ec2ce_4_k_cu_b59d70d7_332364cuda3std3__45__cpo5beginE,@object
	.size		_ZN40_INTERNAL_5e7ec2ce_4_k_cu_b59d70d7_332364cuda3std3__45__cpo5beginE,(_ZN40_INTERNAL_5e7ec2ce_4_k_cu_b59d70d7_332364cuda3std3__442_GLOBAL__N__5e7ec2ce_4_k_cu_b59d70d7_332366ignoreE - _ZN40_INTERNAL_5e7ec2ce_4_k_cu_b59d70d7_332364cuda3std3__45__cpo5beginE)
_ZN40_INTERNAL_5e7ec2ce_4_k_cu_b59d70d7_332364cuda3std3__45__cpo5beginE:
	.zero		1
	.type		_ZN40_INTERNAL_5e7ec2ce_4_k_cu_b59d70d7_332364cuda3std3__442_GLOBAL__N__5e7ec2ce_4_k_cu_b59d70d7_332366ignoreE,@object
	.size		_ZN40_INTERNAL_5e7ec2ce_4_k_cu_b59d70d7_332364cuda3std3__442_GLOBAL__N__5e7ec2ce_4_k_cu_b59d70d7_332366ignoreE,(_ZN40_INTERNAL_5e7ec2ce_4_k_cu_b59d70d7_332364cute7productE - _ZN40_INTERNAL_5e7ec2ce_4_k_cu_b59d70d7_332364cuda3std3__442_GLOBAL__N__5e7ec2ce_4_k_cu_b59d70d7_332366ignoreE)
_ZN40_INTERNAL_5e7ec2ce_4_k_cu_b59d70d7_332364cuda3std3__442_GLOBAL__N__5e7ec2ce_4_k_cu_b59d70d7_332366ignoreE:
	.zero		1
	.type		_ZN40_INTERNAL_5e7ec2ce_4_k_cu_b59d70d7_332364cute7productE,@object
	.size		_ZN40_INTERNAL_5e7ec2ce_4_k_cu_b59d70d7_332364cute7productE,(_ZN40_INTERNAL_5e7ec2ce_4_k_cu_b59d70d7_332364cuda3std3__45__cpo3endE - _ZN40_INTERNAL_5e7ec2ce_4_k_cu_b59d70d7_332364cute7productE)
_ZN40_INTERNAL_5e7ec2ce_4_k_cu_b59d70d7_332364cute7productE:
	.zero		1
	.type		_ZN40_INTERNAL_5e7ec2ce_4_k_cu_b59d70d7_332364cuda3std3__45__cpo3endE,@object
	.size		_ZN40_INTERNAL_5e7ec2ce_4_k_cu_b59d70d7_332364cuda3std3__45__cpo3endE,(_ZN40_INTERNAL_5e7ec2ce_4_k_cu_b59d70d7_332364cuda3std3__419piecewise_constructE - _ZN40_INTERNAL_5e7ec2ce_4_k_cu_b59d70d7_332364cuda3std3__45__cpo3endE)
_ZN40_INTERNAL_5e7ec2ce_4_k_cu_b59d70d7_332364cuda3std3__45__cpo3endE:
	.zero		1
	.type		_ZN40_INTERNAL_5e7ec2ce_4_k_cu_b59d70d7_332364cuda3std3__419piecewise_constructE,@object
	.size		_ZN40_INTERNAL_5e7ec2ce_4_k_cu_b59d70d7_332364cuda3std3__419piecewise_constructE,(_ZN40_INTERNAL_5e7ec2ce_4_k_cu_b59d70d7_332364cuda3std3__45__cpo4cendE - _ZN40_INTERNAL_5e7ec2ce_4_k_cu_b59d70d7_332364cuda3std3__419piecewise_constructE)
_ZN40_INTERNAL_5e7ec2ce_4_k_cu_b59d70d7_332364cuda3std3__419piecewise_constructE:
	.zero		1
	.type		_ZN40_INTERNAL_5e7ec2ce_4_k_cu_b59d70d7_332364cuda3std3__45__cpo4cendE,@object
	.size		_ZN40_INTERNAL_5e7ec2ce_4_k_cu_b59d70d7_332364cuda3std3__45__cpo4cendE,(_ZN40_INTERNAL_5e7ec2ce_4_k_cu_b59d70d7_332364cuda3std6ranges3__45__cpo4swapE - _ZN40_INTERNAL_5e7ec2ce_4_k_cu_b59d70d7_332364cuda3std3__45__cpo4cendE)
_ZN40_INTERNAL_5e7ec2ce_4_k_cu_b59d70d7_332364cuda3std3__45__cpo4cendE:
	.zero		1
	.type		_ZN40_INTERNAL_5e7ec2ce_4_k_cu_b59d70d7_332364cuda3std6ranges3__45__cpo4swapE,@object
	.size		_ZN40_INTERNAL_5e7ec2ce_4_k_cu_b59d70d7_332364cuda3std6ranges3__45__cpo4swapE,(.L_10 - _ZN40_INTERNAL_5e7ec2ce_4_k_cu_b59d70d7_332364cuda3std6ranges3__45__cpo4swapE)
_ZN40_INTERNAL_5e7ec2ce_4_k_cu_b59d70d7_332364cuda3std6ranges3__45__cpo4swapE:
	.zero		1
.L_10:


//--------------------- .nv.constant0._ZN7cutlass13device_kernelINS_4gemm6kernel13GemmUniversalIN4cute5tupleIJiiiiEEENS1_10collective13CollectiveMmaINS1_35MainloopSm100TmaUmmaWarpSpecializedILi41ELi2ELi4ENS5_IJNS4_1CILi8EEENSA_ILi1EEESC_EEEEENS5_IJNSA_ILi256EEENSA_ILi64EEENSA_ILi32EEEEEENS_12float_e4m3_tENS5_IJlSC_lEEESJ_SK_NS4_8TiledMMAINS4_8MMA_AtomIJNS4_10MMA_TraitsINS4_25SM100_MMA_F8F6F4_2x1SM_SSEJSJ_SJ_fSF_SG_NS4_17integral_constantINS4_4UMMA5MajorELSR_0EEESS_NSP_INSQ_7ScaleInELST_0EEESU_EEEEEENS4_6LayoutINS5_IJSC_SC_SC_EEENS5_IJNSA_ILi0EEESZ_SZ_EEEEENS5_IJNS4_10UnderscoreES12_S12_EEEEENS4_18SM100_TMA_2SM_LOADENS4_14ComposedLayoutINS4_7SwizzleILi1ELi4ELi3EEENS4_18smem_ptr_flag_bitsILi8EEENSX_INS5_IJSB_SH_EEENS5_IJSH_SC_EEEEEEEvNS4_8identityENS4_28SM100_TMA_2SM_LOAD_MULTICASTES1E_vS1F_EENS_8epilogue10collective18CollectiveEpilogueINS1I_23Sm100TmaWarpSpecializedILi1ELi1ELi64ELb0ELb0EEEJNS5_IJNSA_ILi128EEESG_SH_EEENS5_IJNSX_IS1N_SC_EENSX_ISG_SC_EEEEESJ_SK_SJ_SK_NS1I_6fusion15FusionCallbacksIS1M_NS1S_17LinearCombinationISJ_fSJ_fLNS_15FloatRoundStyleE2EEES1O_S1R_JEEENS4_5SM1004TMEM4LOAD26SM100_TMEM_LOAD_32dp32b64xENS4_13SM90_TMA_LOADENS16_INS17_ILi2ELi4ELi3EEES1A_NSX_INS5_IJSB_SG_EEENS5_IJSG_SC_EEEEEEENS4_39AutoVectorizingCopyWithAssumedAlignmentILi128EEENS4_14SM90_TMA_STOREES27_S29_S29_EEEvvEEEEvNT_6ParamsE --------------------------
	.section	.nv.constant0._ZN7cutlass13device_kernelINS_4gemm6kernel13GemmUniversalIN4cute5tupleIJiiiiEEENS1_10collective13CollectiveMmaINS1_35MainloopSm100TmaUmmaWarpSpecializedILi41ELi2ELi4ENS5_IJNS4_1CILi8EEENSA_ILi1EEESC_EEEEENS5_IJNSA_ILi256EEENSA_ILi64EEENSA_ILi32EEEEEENS_12float_e4m3_tENS5_IJlSC_lEEESJ_SK_NS4_8TiledMMAINS4_8MMA_AtomIJNS4_10MMA_TraitsINS4_25SM100_MMA_F8F6F4_2x1SM_SSEJSJ_SJ_fSF_SG_NS4_17integral_constantINS4_4UMMA5MajorELSR_0EEESS_NSP_INSQ_7ScaleInELST_0EEESU_EEEEEENS4_6LayoutINS5_IJSC_SC_SC_EEENS5_IJNSA_ILi0EEESZ_SZ_EEEEENS5_IJNS4_10UnderscoreES12_S12_EEEEENS4_18SM100_TMA_2SM_LOADENS4_14ComposedLayoutINS4_7SwizzleILi1ELi4ELi3EEENS4_18smem_ptr_flag_bitsILi8EEENSX_INS5_IJSB_SH_EEENS5_IJSH_SC_EEEEEEEvNS4_8identityENS4_28SM100_TMA_2SM_LOAD_MULTICASTES1E_vS1F_EENS_8epilogue10collective18CollectiveEpilogueINS1I_23Sm100TmaWarpSpecializedILi1ELi1ELi64ELb0ELb0EEEJNS5_IJNSA_ILi128EEESG_SH_EEENS5_IJNSX_IS1N_SC_EENSX_ISG_SC_EEEEESJ_SK_SJ_SK_NS1I_6fusion15FusionCallbacksIS1M_NS1S_17LinearCombinationISJ_fSJ_fLNS_15FloatRoundStyleE2EEES1O_S1R_JEEENS4_5SM1004TMEM4LOAD26SM100_TMEM_LOAD_32dp32b64xENS4_13SM90_TMA_LOADENS16_INS17_ILi2ELi4ELi3EEES1A_NSX_INS5_IJSB_SG_EEENS5_IJSG_SC_EEEEEEENS4_39AutoVectorizingCopyWithAssumedAlignmentILi128EEENS4_14SM90_TMA_STOREES27_S29_S29_EEEvvEEEEvNT_6ParamsE,"a",@progbits
	.sectionflags	@""
	.align	4
.nv.constant0._ZN7cutlass13device_kernelINS_4gemm6kernel13GemmUniversalIN4cute5tupleIJiiiiEEENS1_10collective13CollectiveMmaINS1_35MainloopSm100TmaUmmaWarpSpecializedILi41ELi2ELi4ENS5_IJNS4_1CILi8EEENSA_ILi1EEESC_EEEEENS5_IJNSA_ILi256EEENSA_ILi64EEENSA_ILi32EEEEEENS_12float_e4m3_tENS5_IJlSC_lEEESJ_SK_NS4_8TiledMMAINS4_8MMA_AtomIJNS4_10MMA_TraitsINS4_25SM100_MMA_F8F6F4_2x1SM_SSEJSJ_SJ_fSF_SG_NS4_17integral_constantINS4_4UMMA5MajorELSR_0EEESS_NSP_INSQ_7ScaleInELST_0EEESU_EEEEEENS4_6LayoutINS5_IJSC_SC_SC_EEENS5_IJNSA_ILi0EEESZ_SZ_EEEEENS5_IJNS4_10UnderscoreES12_S12_EEEEENS4_18SM100_TMA_2SM_LOADENS4_14ComposedLayoutINS4_7SwizzleILi1ELi4ELi3EEENS4_18smem_ptr_flag_bitsILi8EEENSX_INS5_IJSB_SH_EEENS5_IJSH_SC_EEEEEEEvNS4_8identityENS4_28SM100_TMA_2SM_LOAD_MULTICASTES1E_vS1F_EENS_8epilogue10collective18CollectiveEpilogueINS1I_23Sm100TmaWarpSpecializedILi1ELi1ELi64ELb0ELb0EEEJNS5_IJNSA_ILi128EEESG_SH_EEENS5_IJNSX_IS1N_SC_EENSX_ISG_SC_EEEEESJ_SK_SJ_SK_NS1I_6fusion15FusionCallbacksIS1M_NS1S_17LinearCombinationISJ_fSJ_fLNS_15FloatRoundStyleE2EEES1O_S1R_JEEENS4_5SM1004TMEM4LOAD26SM100_TMEM_LOAD_32dp32b64xENS4_13SM90_TMA_LOADENS16_INS17_ILi2ELi4ELi3EEES1A_NSX_INS5_IJSB_SG_EEENS5_IJSG_SC_EEEEEEENS4_39AutoVectorizingCopyWithAssumedAlignmentILi128EEENS4_14SM90_TMA_STOREES27_S29_S29_EEEvvEEEEvNT_6ParamsE:
	.zero		2944


//--------------------- SYMBOLS --------------------------

	.type		.nv.reservedSmem.offset0,@object
	.size		.nv.reservedSmem.offset0,0x4
	.type		.nv.reservedSmem.cap,@object
	.size		.nv.reservedSmem.cap,0x4
	.type		__assertfail,@function
